//
// Generated by NVIDIA NVVM Compiler
//
// Compiler Build ID: CL-36424714
// Cuda compilation tools, release 13.0, V13.0.88
// Based on NVVM 20.0.0
//

.version 9.0
.target sm_100
.address_size 64

	// .globl	dsmm_csc_f32
// _ZZ12dsmm_csc_f32E18shared_row_indices has been demoted
// _ZZ12dsmm_csc_f32E13shared_values has been demoted
// _ZZ12dsmm_csc_f64E18shared_row_indices has been demoted
// _ZZ12dsmm_csc_f64E13shared_values has been demoted
// _ZZ12dsmm_csc_f16E18shared_row_indices has been demoted
// _ZZ12dsmm_csc_f16E13shared_values has been demoted
// _ZZ13dsmm_csc_bf16E18shared_row_indices has been demoted
// _ZZ13dsmm_csc_bf16E13shared_values has been demoted

.visible .entry dsmm_csc_f32(
	.param .u64 .ptr .align 1 dsmm_csc_f32_param_0,
	.param .u64 .ptr .align 1 dsmm_csc_f32_param_1,
	.param .u64 .ptr .align 1 dsmm_csc_f32_param_2,
	.param .u64 .ptr .align 1 dsmm_csc_f32_param_3,
	.param .u64 .ptr .align 1 dsmm_csc_f32_param_4,
	.param .u32 dsmm_csc_f32_param_5,
	.param .u32 dsmm_csc_f32_param_6,
	.param .u32 dsmm_csc_f32_param_7
)
{
	.reg .pred 	%p<33>;
	.reg .b32 	%r<93>;
	.reg .b32 	%f<137>;
	.reg .b64 	%rd<268>;
	// demoted variable
	.shared .align 8 .b8 _ZZ12dsmm_csc_f32E18shared_row_indices[8192];
	// demoted variable
	.shared .align 4 .b8 _ZZ12dsmm_csc_f32E13shared_values[4096];
	ld.param.u64 	%rd58, [dsmm_csc_f32_param_0];
	ld.param.u64 	%rd56, [dsmm_csc_f32_param_1];
	ld.param.u64 	%rd59, [dsmm_csc_f32_param_2];
	ld.param.u64 	%rd60, [dsmm_csc_f32_param_3];
	ld.param.u32 	%r11, [dsmm_csc_f32_param_7];
	cvta.to.global.u64 	%rd1, %rd58;
	cvta.to.global.u64 	%rd2, %rd60;
	cvta.to.global.u64 	%rd3, %rd59;
	mov.u32 	%r1, %ctaid.x;
	setp.ge.u32 	%p1, %r1, %r11;
	@%p1 bra 	$L__BB0_49;
	cvta.to.global.u64 	%rd61, %rd56;
	mul.wide.u32 	%rd62, %r1, 8;
	add.s64 	%rd63, %rd61, %rd62;
	ld.global.u64 	%rd4, [%rd63];
	ld.global.u64 	%rd5, [%rd63+8];
	sub.s64 	%rd6, %rd5, %rd4;
	setp.eq.s64 	%p2, %rd6, 0;
	@%p2 bra 	$L__BB0_49;
	mov.u32 	%r90, %tid.x;
	cvt.u64.u32 	%rd257, %r90;
	setp.le.s64 	%p3, %rd6, %rd257;
	@%p3 bra 	$L__BB0_22;
	mov.u32 	%r12, %ntid.x;
	cvt.u64.u32 	%rd8, %r12;
	add.s64 	%rd64, %rd257, %rd8;
	max.u64 	%rd65, %rd6, %rd64;
	setp.lt.u64 	%p4, %rd64, %rd6;
	selp.u64 	%rd9, 1, 0, %p4;
	add.s64 	%rd66, %rd64, %rd9;
	sub.s64 	%rd10, %rd65, %rd66;
	and.b64  	%rd67, %rd10, -4294967296;
	setp.ne.s64 	%p5, %rd67, 0;
	@%p5 bra 	$L__BB0_5;
	cvt.u32.u64 	%r13, %rd8;
	cvt.u32.u64 	%r14, %rd10;
	div.u32 	%r15, %r14, %r13;
	cvt.u64.u32 	%rd254, %r15;
	bra.uni 	$L__BB0_6;
$L__BB0_5:
	div.u64 	%rd254, %rd10, %rd8;
$L__BB0_6:
	add.s64 	%rd14, %rd254, %rd9;
	and.b64  	%rd68, %rd14, 3;
	setp.eq.s64 	%p6, %rd68, 3;
	@%p6 bra 	$L__BB0_11;
	add.s64 	%rd70, %rd14, 1;
	and.b64  	%rd15, %rd70, 3;
	mov.b64 	%rd256, 0;
	mov.u32 	%r18, _ZZ12dsmm_csc_f32E18shared_row_indices;
	mov.u32 	%r21, _ZZ12dsmm_csc_f32E13shared_values;
$L__BB0_8:
	.pragma "nounroll";
	setp.gt.u64 	%p7, %rd257, 1023;
	@%p7 bra 	$L__BB0_10;
	add.s64 	%rd71, %rd257, %rd4;
	shl.b64 	%rd72, %rd71, 3;
	add.s64 	%rd73, %rd3, %rd72;
	ld.global.u64 	%rd74, [%rd73];
	cvt.u32.u64 	%r16, %rd257;
	shl.b32 	%r17, %r16, 3;
	add.s32 	%r19, %r18, %r17;
	st.shared.u64 	[%r19], %rd74;
	shl.b64 	%rd75, %rd71, 2;
	add.s64 	%rd76, %rd2, %rd75;
	ld.global.f32 	%f25, [%rd76];
	shl.b32 	%r20, %r16, 2;
	add.s32 	%r22, %r21, %r20;
	st.shared.f32 	[%r22], %f25;
$L__BB0_10:
	add.s64 	%rd257, %rd257, %rd8;
	add.s64 	%rd256, %rd256, 1;
	setp.ne.s64 	%p8, %rd256, %rd15;
	@%p8 bra 	$L__BB0_8;
$L__BB0_11:
	setp.lt.u64 	%p9, %rd14, 3;
	@%p9 bra 	$L__BB0_22;
	mov.u32 	%r25, _ZZ12dsmm_csc_f32E18shared_row_indices;
	mov.u32 	%r28, _ZZ12dsmm_csc_f32E13shared_values;
$L__BB0_13:
	add.s64 	%rd22, %rd257, %rd4;
	setp.gt.u64 	%p10, %rd257, 1023;
	@%p10 bra 	$L__BB0_15;
	shl.b64 	%rd77, %rd22, 3;
	add.s64 	%rd78, %rd3, %rd77;
	ld.global.u64 	%rd79, [%rd78];
	cvt.u32.u64 	%r23, %rd257;
	shl.b32 	%r24, %r23, 3;
	add.s32 	%r26, %r25, %r24;
	st.shared.u64 	[%r26], %rd79;
	shl.b64 	%rd80, %rd22, 2;
	add.s64 	%rd81, %rd2, %rd80;
	ld.global.f32 	%f26, [%rd81];
	shl.b32 	%r27, %r23, 2;
	add.s32 	%r29, %r28, %r27;
	st.shared.f32 	[%r29], %f26;
$L__BB0_15:
	add.s64 	%rd23, %rd257, %rd8;
	add.s64 	%rd24, %rd22, %rd8;
	setp.gt.u64 	%p11, %rd23, 1023;
	@%p11 bra 	$L__BB0_17;
	shl.b64 	%rd82, %rd24, 3;
	add.s64 	%rd83, %rd3, %rd82;
	ld.global.u64 	%rd84, [%rd83];
	cvt.u32.u64 	%r30, %rd23;
	shl.b32 	%r31, %r30, 3;
	add.s32 	%r33, %r25, %r31;
	st.shared.u64 	[%r33], %rd84;
	shl.b64 	%rd85, %rd24, 2;
	add.s64 	%rd86, %rd2, %rd85;
	ld.global.f32 	%f27, [%rd86];
	shl.b32 	%r34, %r30, 2;
	add.s32 	%r36, %r28, %r34;
	st.shared.f32 	[%r36], %f27;
$L__BB0_17:
	add.s64 	%rd25, %rd23, %rd8;
	add.s64 	%rd26, %rd24, %rd8;
	setp.gt.u64 	%p12, %rd25, 1023;
	@%p12 bra 	$L__BB0_19;
	shl.b64 	%rd87, %rd26, 3;
	add.s64 	%rd88, %rd3, %rd87;
	ld.global.u64 	%rd89, [%rd88];
	cvt.u32.u64 	%r37, %rd25;
	shl.b32 	%r38, %r37, 3;
	add.s32 	%r40, %r25, %r38;
	st.shared.u64 	[%r40], %rd89;
	shl.b64 	%rd90, %rd26, 2;
	add.s64 	%rd91, %rd2, %rd90;
	ld.global.f32 	%f28, [%rd91];
	shl.b32 	%r41, %r37, 2;
	add.s32 	%r43, %r28, %r41;
	st.shared.f32 	[%r43], %f28;
$L__BB0_19:
	add.s64 	%rd27, %rd25, %rd8;
	setp.gt.u64 	%p13, %rd27, 1023;
	@%p13 bra 	$L__BB0_21;
	add.s64 	%rd92, %rd26, %rd8;
	shl.b64 	%rd93, %rd92, 3;
	add.s64 	%rd94, %rd3, %rd93;
	ld.global.u64 	%rd95, [%rd94];
	cvt.u32.u64 	%r44, %rd27;
	shl.b32 	%r45, %r44, 3;
	add.s32 	%r47, %r25, %r45;
	st.shared.u64 	[%r47], %rd95;
	shl.b64 	%rd96, %rd92, 2;
	add.s64 	%rd97, %rd2, %rd96;
	ld.global.f32 	%f29, [%rd97];
	shl.b32 	%r48, %r44, 2;
	add.s32 	%r50, %r28, %r48;
	st.shared.f32 	[%r50], %f29;
$L__BB0_21:
	add.s64 	%rd257, %rd27, %rd8;
	setp.lt.s64 	%p14, %rd257, %rd6;
	@%p14 bra 	$L__BB0_13;
$L__BB0_22:
	ld.param.u32 	%r83, [dsmm_csc_f32_param_5];
	bar.sync 	0;
	min.s64 	%rd29, %rd6, 1024;
	setp.ge.u32 	%p15, %r90, %r83;
	@%p15 bra 	$L__BB0_49;
	max.s64 	%rd98, %rd29, 1;
	and.b64  	%rd30, %rd98, 7;
	and.b64  	%rd31, %rd98, 3;
	add.s64 	%rd99, %rd4, %rd29;
	sub.s64 	%rd100, %rd5, %rd99;
	and.b64  	%rd32, %rd100, 7;
	and.b64  	%rd33, %rd100, 3;
	and.b64  	%rd34, %rd98, 2040;
	and.b64  	%rd35, %rd98, 1;
	sub.s64 	%rd101, %rd4, %rd5;
	add.s64 	%rd36, %rd101, %rd29;
	and.b64  	%rd37, %rd100, -8;
	and.b64  	%rd38, %rd100, 1;
	mov.u32 	%r72, _ZZ12dsmm_csc_f32E18shared_row_indices;
	mov.u32 	%r75, _ZZ12dsmm_csc_f32E13shared_values;
$L__BB0_24:
	setp.lt.s64 	%p16, %rd6, 1;
	mov.f32 	%f136, 0f00000000;
	@%p16 bra 	$L__BB0_36;
	ld.param.u32 	%r85, [dsmm_csc_f32_param_6];
	setp.lt.s64 	%p17, %rd6, 8;
	mul.lo.s32 	%r51, %r90, %r85;
	cvt.u64.u32 	%rd39, %r51;
	mov.f32 	%f136, 0f00000000;
	mov.b64 	%rd260, 0;
	@%p17 bra 	$L__BB0_28;
	mov.u32 	%r54, _ZZ12dsmm_csc_f32E18shared_row_indices;
	add.s32 	%r92, %r54, 32;
	mov.u32 	%r55, _ZZ12dsmm_csc_f32E13shared_values;
	add.s32 	%r91, %r55, 16;
	mov.f32 	%f136, 0f00000000;
	mov.u64 	%rd262, %rd34;
$L__BB0_27:
	.pragma "nounroll";
	ld.shared.u64 	%rd103, [%r92+-32];
	ld.shared.f32 	%f34, [%r91+-16];
	add.s64 	%rd104, %rd103, %rd39;
	shl.b64 	%rd105, %rd104, 2;
	add.s64 	%rd106, %rd1, %rd105;
	ld.global.f32 	%f35, [%rd106];
	fma.rn.f32 	%f36, %f34, %f35, %f136;
	ld.shared.u64 	%rd107, [%r92+-24];
	ld.shared.f32 	%f37, [%r91+-12];
	add.s64 	%rd108, %rd107, %rd39;
	shl.b64 	%rd109, %rd108, 2;
	add.s64 	%rd110, %rd1, %rd109;
	ld.global.f32 	%f38, [%rd110];
	fma.rn.f32 	%f39, %f37, %f38, %f36;
	ld.shared.u64 	%rd111, [%r92+-16];
	ld.shared.f32 	%f40, [%r91+-8];
	add.s64 	%rd112, %rd111, %rd39;
	shl.b64 	%rd113, %rd112, 2;
	add.s64 	%rd114, %rd1, %rd113;
	ld.global.f32 	%f41, [%rd114];
	fma.rn.f32 	%f42, %f40, %f41, %f39;
	ld.shared.u64 	%rd115, [%r92+-8];
	ld.shared.f32 	%f43, [%r91+-4];
	add.s64 	%rd116, %rd115, %rd39;
	shl.b64 	%rd117, %rd116, 2;
	add.s64 	%rd118, %rd1, %rd117;
	ld.global.f32 	%f44, [%rd118];
	fma.rn.f32 	%f45, %f43, %f44, %f42;
	ld.shared.u64 	%rd119, [%r92];
	ld.shared.f32 	%f46, [%r91];
	add.s64 	%rd120, %rd119, %rd39;
	shl.b64 	%rd121, %rd120, 2;
	add.s64 	%rd122, %rd1, %rd121;
	ld.global.f32 	%f47, [%rd122];
	fma.rn.f32 	%f48, %f46, %f47, %f45;
	ld.shared.u64 	%rd123, [%r92+8];
	ld.shared.f32 	%f49, [%r91+4];
	add.s64 	%rd124, %rd123, %rd39;
	shl.b64 	%rd125, %rd124, 2;
	add.s64 	%rd126, %rd1, %rd125;
	ld.global.f32 	%f50, [%rd126];
	fma.rn.f32 	%f51, %f49, %f50, %f48;
	ld.shared.u64 	%rd127, [%r92+16];
	ld.shared.f32 	%f52, [%r91+8];
	add.s64 	%rd128, %rd127, %rd39;
	shl.b64 	%rd129, %rd128, 2;
	add.s64 	%rd130, %rd1, %rd129;
	ld.global.f32 	%f53, [%rd130];
	fma.rn.f32 	%f54, %f52, %f53, %f51;
	ld.shared.u64 	%rd131, [%r92+24];
	ld.shared.f32 	%f55, [%r91+12];
	add.s64 	%rd132, %rd131, %rd39;
	shl.b64 	%rd133, %rd132, 2;
	add.s64 	%rd134, %rd1, %rd133;
	ld.global.f32 	%f56, [%rd134];
	fma.rn.f32 	%f136, %f55, %f56, %f54;
	add.s64 	%rd262, %rd262, -8;
	add.s32 	%r92, %r92, 64;
	add.s32 	%r91, %r91, 32;
	setp.eq.s64 	%p18, %rd262, 0;
	mov.u64 	%rd260, %rd34;
	@%p18 bra 	$L__BB0_28;
	bra.uni 	$L__BB0_27;
$L__BB0_28:
	setp.eq.s64 	%p19, %rd30, 0;
	@%p19 bra 	$L__BB0_36;
	add.s64 	%rd135, %rd30, -1;
	setp.lt.u64 	%p20, %rd135, 3;
	@%p20 bra 	$L__BB0_31;
	cvt.u32.u64 	%r56, %rd260;
	shl.b32 	%r57, %r56, 3;
	mov.u32 	%r58, _ZZ12dsmm_csc_f32E18shared_row_indices;
	add.s32 	%r59, %r58, %r57;
	ld.shared.u64 	%rd136, [%r59];
	shl.b32 	%r60, %r56, 2;
	mov.u32 	%r61, _ZZ12dsmm_csc_f32E13shared_values;
	add.s32 	%r62, %r61, %r60;
	ld.shared.f32 	%f58, [%r62];
	add.s64 	%rd137, %rd136, %rd39;
	shl.b64 	%rd138, %rd137, 2;
	add.s64 	%rd139, %rd1, %rd138;
	ld.global.f32 	%f59, [%rd139];
	fma.rn.f32 	%f60, %f58, %f59, %f136;
	ld.shared.u64 	%rd140, [%r59+8];
	ld.shared.f32 	%f61, [%r62+4];
	add.s64 	%rd141, %rd140, %rd39;
	shl.b64 	%rd142, %rd141, 2;
	add.s64 	%rd143, %rd1, %rd142;
	ld.global.f32 	%f62, [%rd143];
	fma.rn.f32 	%f63, %f61, %f62, %f60;
	ld.shared.u64 	%rd144, [%r59+16];
	ld.shared.f32 	%f64, [%r62+8];
	add.s64 	%rd145, %rd144, %rd39;
	shl.b64 	%rd146, %rd145, 2;
	add.s64 	%rd147, %rd1, %rd146;
	ld.global.f32 	%f65, [%rd147];
	fma.rn.f32 	%f66, %f64, %f65, %f63;
	ld.shared.u64 	%rd148, [%r59+24];
	ld.shared.f32 	%f67, [%r62+12];
	add.s64 	%rd149, %rd148, %rd39;
	shl.b64 	%rd150, %rd149, 2;
	add.s64 	%rd151, %rd1, %rd150;
	ld.global.f32 	%f68, [%rd151];
	fma.rn.f32 	%f136, %f67, %f68, %f66;
	add.s64 	%rd260, %rd260, 4;
$L__BB0_31:
	setp.eq.s64 	%p21, %rd31, 0;
	@%p21 bra 	$L__BB0_36;
	setp.eq.s64 	%p22, %rd31, 1;
	@%p22 bra 	$L__BB0_34;
	cvt.u32.u64 	%r63, %rd260;
	shl.b32 	%r64, %r63, 3;
	add.s32 	%r66, %r72, %r64;
	ld.shared.u64 	%rd152, [%r66];
	shl.b32 	%r67, %r63, 2;
	add.s32 	%r69, %r75, %r67;
	ld.shared.f32 	%f70, [%r69];
	add.s64 	%rd153, %rd152, %rd39;
	shl.b64 	%rd154, %rd153, 2;
	add.s64 	%rd155, %rd1, %rd154;
	ld.global.f32 	%f71, [%rd155];
	fma.rn.f32 	%f72, %f70, %f71, %f136;
	ld.shared.u64 	%rd156, [%r66+8];
	ld.shared.f32 	%f73, [%r69+4];
	add.s64 	%rd157, %rd156, %rd39;
	shl.b64 	%rd158, %rd157, 2;
	add.s64 	%rd159, %rd1, %rd158;
	ld.global.f32 	%f74, [%rd159];
	fma.rn.f32 	%f136, %f73, %f74, %f72;
	add.s64 	%rd260, %rd260, 2;
$L__BB0_34:
	setp.eq.s64 	%p23, %rd35, 0;
	@%p23 bra 	$L__BB0_36;
	cvt.u32.u64 	%r70, %rd260;
	shl.b32 	%r71, %r70, 3;
	add.s32 	%r73, %r72, %r71;
	ld.shared.u64 	%rd160, [%r73];
	shl.b32 	%r74, %r70, 2;
	add.s32 	%r76, %r75, %r74;
	ld.shared.f32 	%f75, [%r76];
	add.s64 	%rd161, %rd160, %rd39;
	shl.b64 	%rd162, %rd161, 2;
	add.s64 	%rd163, %rd1, %rd162;
	ld.global.f32 	%f76, [%rd163];
	fma.rn.f32 	%f136, %f75, %f76, %f136;
$L__BB0_36:
	setp.lt.s64 	%p24, %rd6, 1025;
	@%p24 bra 	$L__BB0_48;
	setp.gt.u64 	%p25, %rd36, -8;
	mov.u64 	%rd265, %rd29;
	@%p25 bra 	$L__BB0_40;
	mov.b64 	%rd264, 0;
	mov.u64 	%rd265, %rd29;
$L__BB0_39:
	.pragma "nounroll";
	ld.param.u32 	%r86, [dsmm_csc_f32_param_6];
	add.s64 	%rd165, %rd265, %rd4;
	shl.b64 	%rd166, %rd165, 3;
	add.s64 	%rd167, %rd3, %rd166;
	ld.global.u64 	%rd168, [%rd167];
	shl.b64 	%rd169, %rd165, 2;
	add.s64 	%rd170, %rd2, %rd169;
	ld.global.f32 	%f78, [%rd170];
	mul.lo.s32 	%r77, %r90, %r86;
	cvt.u64.u32 	%rd171, %r77;
	add.s64 	%rd172, %rd168, %rd171;
	shl.b64 	%rd173, %rd172, 2;
	add.s64 	%rd174, %rd1, %rd173;
	ld.global.f32 	%f79, [%rd174];
	fma.rn.f32 	%f80, %f78, %f79, %f136;
	ld.global.u64 	%rd175, [%rd167+8];
	ld.global.f32 	%f81, [%rd170+4];
	add.s64 	%rd176, %rd175, %rd171;
	shl.b64 	%rd177, %rd176, 2;
	add.s64 	%rd178, %rd1, %rd177;
	ld.global.f32 	%f82, [%rd178];
	fma.rn.f32 	%f83, %f81, %f82, %f80;
	ld.global.u64 	%rd179, [%rd167+16];
	ld.global.f32 	%f84, [%rd170+8];
	add.s64 	%rd180, %rd179, %rd171;
	shl.b64 	%rd181, %rd180, 2;
	add.s64 	%rd182, %rd1, %rd181;
	ld.global.f32 	%f85, [%rd182];
	fma.rn.f32 	%f86, %f84, %f85, %f83;
	ld.global.u64 	%rd183, [%rd167+24];
	ld.global.f32 	%f87, [%rd170+12];
	add.s64 	%rd184, %rd183, %rd171;
	shl.b64 	%rd185, %rd184, 2;
	add.s64 	%rd186, %rd1, %rd185;
	ld.global.f32 	%f88, [%rd186];
	fma.rn.f32 	%f89, %f87, %f88, %f86;
	ld.global.u64 	%rd187, [%rd167+32];
	ld.global.f32 	%f90, [%rd170+16];
	add.s64 	%rd188, %rd187, %rd171;
	shl.b64 	%rd189, %rd188, 2;
	add.s64 	%rd190, %rd1, %rd189;
	ld.global.f32 	%f91, [%rd190];
	fma.rn.f32 	%f92, %f90, %f91, %f89;
	ld.global.u64 	%rd191, [%rd167+40];
	ld.global.f32 	%f93, [%rd170+20];
	add.s64 	%rd192, %rd191, %rd171;
	shl.b64 	%rd193, %rd192, 2;
	add.s64 	%rd194, %rd1, %rd193;
	ld.global.f32 	%f94, [%rd194];
	fma.rn.f32 	%f95, %f93, %f94, %f92;
	ld.global.u64 	%rd195, [%rd167+48];
	ld.global.f32 	%f96, [%rd170+24];
	add.s64 	%rd196, %rd195, %rd171;
	shl.b64 	%rd197, %rd196, 2;
	add.s64 	%rd198, %rd1, %rd197;
	ld.global.f32 	%f97, [%rd198];
	fma.rn.f32 	%f98, %f96, %f97, %f95;
	ld.global.u64 	%rd199, [%rd167+56];
	ld.global.f32 	%f99, [%rd170+28];
	add.s64 	%rd200, %rd199, %rd171;
	shl.b64 	%rd201, %rd200, 2;
	add.s64 	%rd202, %rd1, %rd201;
	ld.global.f32 	%f100, [%rd202];
	fma.rn.f32 	%f136, %f99, %f100, %f98;
	add.s64 	%rd265, %rd265, 8;
	add.s64 	%rd264, %rd264, 8;
	setp.ne.s64 	%p26, %rd264, %rd37;
	@%p26 bra 	$L__BB0_39;
$L__BB0_40:
	setp.eq.s64 	%p27, %rd32, 0;
	@%p27 bra 	$L__BB0_48;
	add.s64 	%rd203, %rd32, -1;
	setp.lt.u64 	%p28, %rd203, 3;
	@%p28 bra 	$L__BB0_43;
	ld.param.u32 	%r87, [dsmm_csc_f32_param_6];
	add.s64 	%rd204, %rd265, %rd4;
	shl.b64 	%rd205, %rd204, 3;
	add.s64 	%rd206, %rd3, %rd205;
	ld.global.u64 	%rd207, [%rd206];
	shl.b64 	%rd208, %rd204, 2;
	add.s64 	%rd209, %rd2, %rd208;
	ld.global.f32 	%f102, [%rd209];
	mul.lo.s32 	%r78, %r90, %r87;
	cvt.u64.u32 	%rd210, %r78;
	add.s64 	%rd211, %rd207, %rd210;
	shl.b64 	%rd212, %rd211, 2;
	add.s64 	%rd213, %rd1, %rd212;
	ld.global.f32 	%f103, [%rd213];
	fma.rn.f32 	%f104, %f102, %f103, %f136;
	ld.global.u64 	%rd214, [%rd206+8];
	ld.global.f32 	%f105, [%rd209+4];
	add.s64 	%rd215, %rd214, %rd210;
	shl.b64 	%rd216, %rd215, 2;
	add.s64 	%rd217, %rd1, %rd216;
	ld.global.f32 	%f106, [%rd217];
	fma.rn.f32 	%f107, %f105, %f106, %f104;
	ld.global.u64 	%rd218, [%rd206+16];
	ld.global.f32 	%f108, [%rd209+8];
	add.s64 	%rd219, %rd218, %rd210;
	shl.b64 	%rd220, %rd219, 2;
	add.s64 	%rd221, %rd1, %rd220;
	ld.global.f32 	%f109, [%rd221];
	fma.rn.f32 	%f110, %f108, %f109, %f107;
	ld.global.u64 	%rd222, [%rd206+24];
	ld.global.f32 	%f111, [%rd209+12];
	add.s64 	%rd223, %rd222, %rd210;
	shl.b64 	%rd224, %rd223, 2;
	add.s64 	%rd225, %rd1, %rd224;
	ld.global.f32 	%f112, [%rd225];
	fma.rn.f32 	%f136, %f111, %f112, %f110;
	add.s64 	%rd265, %rd265, 4;
$L__BB0_43:
	setp.eq.s64 	%p29, %rd33, 0;
	@%p29 bra 	$L__BB0_48;
	setp.eq.s64 	%p30, %rd33, 1;
	@%p30 bra 	$L__BB0_46;
	ld.param.u32 	%r88, [dsmm_csc_f32_param_6];
	add.s64 	%rd226, %rd265, %rd4;
	shl.b64 	%rd227, %rd226, 3;
	add.s64 	%rd228, %rd3, %rd227;
	ld.global.u64 	%rd229, [%rd228];
	shl.b64 	%rd230, %rd226, 2;
	add.s64 	%rd231, %rd2, %rd230;
	ld.global.f32 	%f114, [%rd231];
	mul.lo.s32 	%r79, %r90, %r88;
	cvt.u64.u32 	%rd232, %r79;
	add.s64 	%rd233, %rd229, %rd232;
	shl.b64 	%rd234, %rd233, 2;
	add.s64 	%rd235, %rd1, %rd234;
	ld.global.f32 	%f115, [%rd235];
	fma.rn.f32 	%f116, %f114, %f115, %f136;
	ld.global.u64 	%rd236, [%rd228+8];
	ld.global.f32 	%f117, [%rd231+4];
	add.s64 	%rd237, %rd236, %rd232;
	shl.b64 	%rd238, %rd237, 2;
	add.s64 	%rd239, %rd1, %rd238;
	ld.global.f32 	%f118, [%rd239];
	fma.rn.f32 	%f136, %f117, %f118, %f116;
	add.s64 	%rd265, %rd265, 2;
$L__BB0_46:
	setp.eq.s64 	%p31, %rd38, 0;
	@%p31 bra 	$L__BB0_48;
	ld.param.u32 	%r89, [dsmm_csc_f32_param_6];
	add.s64 	%rd240, %rd265, %rd4;
	shl.b64 	%rd241, %rd240, 3;
	add.s64 	%rd242, %rd3, %rd241;
	ld.global.u64 	%rd243, [%rd242];
	shl.b64 	%rd244, %rd240, 2;
	add.s64 	%rd245, %rd2, %rd244;
	ld.global.f32 	%f119, [%rd245];
	mul.lo.s32 	%r80, %r90, %r89;
	cvt.u64.u32 	%rd246, %r80;
	add.s64 	%rd247, %rd243, %rd246;
	shl.b64 	%rd248, %rd247, 2;
	add.s64 	%rd249, %rd1, %rd248;
	ld.global.f32 	%f120, [%rd249];
	fma.rn.f32 	%f136, %f119, %f120, %f136;
$L__BB0_48:
	ld.param.u32 	%r84, [dsmm_csc_f32_param_5];
	ld.param.u64 	%rd253, [dsmm_csc_f32_param_4];
	mad.lo.s32 	%r81, %r90, %r11, %r1;
	cvta.to.global.u64 	%rd250, %rd253;
	mul.wide.u32 	%rd251, %r81, 4;
	add.s64 	%rd252, %rd250, %rd251;
	st.global.f32 	[%rd252], %f136;
	mov.u32 	%r82, %ntid.x;
	add.s32 	%r90, %r90, %r82;
	setp.lt.u32 	%p32, %r90, %r84;
	@%p32 bra 	$L__BB0_24;
$L__BB0_49:
	ret;

}
	// .globl	dsmm_csc_f64
.visible .entry dsmm_csc_f64(
	.param .u64 .ptr .align 1 dsmm_csc_f64_param_0,
	.param .u64 .ptr .align 1 dsmm_csc_f64_param_1,
	.param .u64 .ptr .align 1 dsmm_csc_f64_param_2,
	.param .u64 .ptr .align 1 dsmm_csc_f64_param_3,
	.param .u64 .ptr .align 1 dsmm_csc_f64_param_4,
	.param .u32 dsmm_csc_f64_param_5,
	.param .u32 dsmm_csc_f64_param_6,
	.param .u32 dsmm_csc_f64_param_7
)
{
	.reg .pred 	%p<33>;
	.reg .b32 	%r<92>;
	.reg .b64 	%rd<262>;
	.reg .b64 	%fd<137>;
	// demoted variable
	.shared .align 8 .b8 _ZZ12dsmm_csc_f64E18shared_row_indices[8192];
	// demoted variable
	.shared .align 8 .b8 _ZZ12dsmm_csc_f64E13shared_values[8192];
	ld.param.u64 	%rd57, [dsmm_csc_f64_param_0];
	ld.param.u64 	%rd55, [dsmm_csc_f64_param_1];
	ld.param.u64 	%rd58, [dsmm_csc_f64_param_2];
	ld.param.u64 	%rd59, [dsmm_csc_f64_param_3];
	ld.param.u32 	%r11, [dsmm_csc_f64_param_7];
	cvta.to.global.u64 	%rd1, %rd57;
	cvta.to.global.u64 	%rd2, %rd59;
	cvta.to.global.u64 	%rd3, %rd58;
	mov.u32 	%r1, %ctaid.x;
	setp.ge.u32 	%p1, %r1, %r11;
	@%p1 bra 	$L__BB1_49;
	cvta.to.global.u64 	%rd60, %rd55;
	mul.wide.u32 	%rd61, %r1, 8;
	add.s64 	%rd62, %rd60, %rd61;
	ld.global.u64 	%rd4, [%rd62];
	ld.global.u64 	%rd5, [%rd62+8];
	sub.s64 	%rd6, %rd5, %rd4;
	setp.eq.s64 	%p2, %rd6, 0;
	@%p2 bra 	$L__BB1_49;
	mov.u32 	%r89, %tid.x;
	cvt.u64.u32 	%rd251, %r89;
	setp.le.s64 	%p3, %rd6, %rd251;
	@%p3 bra 	$L__BB1_22;
	mov.u32 	%r12, %ntid.x;
	cvt.u64.u32 	%rd8, %r12;
	add.s64 	%rd63, %rd251, %rd8;
	max.u64 	%rd64, %rd6, %rd63;
	setp.lt.u64 	%p4, %rd63, %rd6;
	selp.u64 	%rd9, 1, 0, %p4;
	add.s64 	%rd65, %rd63, %rd9;
	sub.s64 	%rd10, %rd64, %rd65;
	and.b64  	%rd66, %rd10, -4294967296;
	setp.ne.s64 	%p5, %rd66, 0;
	@%p5 bra 	$L__BB1_5;
	cvt.u32.u64 	%r13, %rd8;
	cvt.u32.u64 	%r14, %rd10;
	div.u32 	%r15, %r14, %r13;
	cvt.u64.u32 	%rd248, %r15;
	bra.uni 	$L__BB1_6;
$L__BB1_5:
	div.u64 	%rd248, %rd10, %rd8;
$L__BB1_6:
	add.s64 	%rd14, %rd248, %rd9;
	and.b64  	%rd67, %rd14, 3;
	setp.eq.s64 	%p6, %rd67, 3;
	@%p6 bra 	$L__BB1_11;
	add.s64 	%rd69, %rd14, 1;
	and.b64  	%rd15, %rd69, 3;
	mov.b64 	%rd250, 0;
	mov.u32 	%r18, _ZZ12dsmm_csc_f64E18shared_row_indices;
	mov.u32 	%r20, _ZZ12dsmm_csc_f64E13shared_values;
$L__BB1_8:
	.pragma "nounroll";
	setp.gt.u64 	%p7, %rd251, 1023;
	@%p7 bra 	$L__BB1_10;
	add.s64 	%rd70, %rd251, %rd4;
	shl.b64 	%rd71, %rd70, 3;
	add.s64 	%rd72, %rd3, %rd71;
	ld.global.u64 	%rd73, [%rd72];
	cvt.u32.u64 	%r16, %rd251;
	shl.b32 	%r17, %r16, 3;
	add.s32 	%r19, %r18, %r17;
	st.shared.u64 	[%r19], %rd73;
	add.s64 	%rd74, %rd2, %rd71;
	ld.global.f64 	%fd25, [%rd74];
	add.s32 	%r21, %r20, %r17;
	st.shared.f64 	[%r21], %fd25;
$L__BB1_10:
	add.s64 	%rd251, %rd251, %rd8;
	add.s64 	%rd250, %rd250, 1;
	setp.ne.s64 	%p8, %rd250, %rd15;
	@%p8 bra 	$L__BB1_8;
$L__BB1_11:
	setp.lt.u64 	%p9, %rd14, 3;
	@%p9 bra 	$L__BB1_22;
	mov.u32 	%r24, _ZZ12dsmm_csc_f64E18shared_row_indices;
	mov.u32 	%r26, _ZZ12dsmm_csc_f64E13shared_values;
$L__BB1_13:
	add.s64 	%rd22, %rd251, %rd4;
	setp.gt.u64 	%p10, %rd251, 1023;
	@%p10 bra 	$L__BB1_15;
	shl.b64 	%rd75, %rd22, 3;
	add.s64 	%rd76, %rd3, %rd75;
	ld.global.u64 	%rd77, [%rd76];
	cvt.u32.u64 	%r22, %rd251;
	shl.b32 	%r23, %r22, 3;
	add.s32 	%r25, %r24, %r23;
	st.shared.u64 	[%r25], %rd77;
	add.s64 	%rd78, %rd2, %rd75;
	ld.global.f64 	%fd26, [%rd78];
	add.s32 	%r27, %r26, %r23;
	st.shared.f64 	[%r27], %fd26;
$L__BB1_15:
	add.s64 	%rd23, %rd251, %rd8;
	add.s64 	%rd24, %rd22, %rd8;
	setp.gt.u64 	%p11, %rd23, 1023;
	@%p11 bra 	$L__BB1_17;
	shl.b64 	%rd79, %rd24, 3;
	add.s64 	%rd80, %rd3, %rd79;
	ld.global.u64 	%rd81, [%rd80];
	cvt.u32.u64 	%r28, %rd23;
	shl.b32 	%r29, %r28, 3;
	add.s32 	%r31, %r24, %r29;
	st.shared.u64 	[%r31], %rd81;
	add.s64 	%rd82, %rd2, %rd79;
	ld.global.f64 	%fd27, [%rd82];
	add.s32 	%r33, %r26, %r29;
	st.shared.f64 	[%r33], %fd27;
$L__BB1_17:
	add.s64 	%rd25, %rd23, %rd8;
	add.s64 	%rd26, %rd24, %rd8;
	setp.gt.u64 	%p12, %rd25, 1023;
	@%p12 bra 	$L__BB1_19;
	shl.b64 	%rd83, %rd26, 3;
	add.s64 	%rd84, %rd3, %rd83;
	ld.global.u64 	%rd85, [%rd84];
	cvt.u32.u64 	%r34, %rd25;
	shl.b32 	%r35, %r34, 3;
	add.s32 	%r37, %r24, %r35;
	st.shared.u64 	[%r37], %rd85;
	add.s64 	%rd86, %rd2, %rd83;
	ld.global.f64 	%fd28, [%rd86];
	add.s32 	%r39, %r26, %r35;
	st.shared.f64 	[%r39], %fd28;
$L__BB1_19:
	add.s64 	%rd27, %rd25, %rd8;
	setp.gt.u64 	%p13, %rd27, 1023;
	@%p13 bra 	$L__BB1_21;
	add.s64 	%rd87, %rd26, %rd8;
	shl.b64 	%rd88, %rd87, 3;
	add.s64 	%rd89, %rd3, %rd88;
	ld.global.u64 	%rd90, [%rd89];
	cvt.u32.u64 	%r40, %rd27;
	shl.b32 	%r41, %r40, 3;
	add.s32 	%r43, %r24, %r41;
	st.shared.u64 	[%r43], %rd90;
	add.s64 	%rd91, %rd2, %rd88;
	ld.global.f64 	%fd29, [%rd91];
	add.s32 	%r45, %r26, %r41;
	st.shared.f64 	[%r45], %fd29;
$L__BB1_21:
	add.s64 	%rd251, %rd27, %rd8;
	setp.lt.s64 	%p14, %rd251, %rd6;
	@%p14 bra 	$L__BB1_13;
$L__BB1_22:
	ld.param.u32 	%r78, [dsmm_csc_f64_param_5];
	bar.sync 	0;
	min.s64 	%rd29, %rd6, 1024;
	setp.ge.u32 	%p15, %r89, %r78;
	@%p15 bra 	$L__BB1_49;
	max.s64 	%rd92, %rd29, 1;
	and.b64  	%rd30, %rd92, 7;
	and.b64  	%rd31, %rd92, 3;
	add.s64 	%rd93, %rd4, %rd29;
	sub.s64 	%rd94, %rd5, %rd93;
	and.b64  	%rd32, %rd94, 7;
	and.b64  	%rd33, %rd94, 3;
	and.b64  	%rd34, %rd92, 2040;
	and.b64  	%rd35, %rd92, 1;
	sub.s64 	%rd95, %rd4, %rd5;
	add.s64 	%rd36, %rd95, %rd29;
	and.b64  	%rd37, %rd94, -8;
	and.b64  	%rd38, %rd94, 1;
	mov.u32 	%r67, _ZZ12dsmm_csc_f64E18shared_row_indices;
	mov.u32 	%r69, _ZZ12dsmm_csc_f64E13shared_values;
$L__BB1_24:
	setp.lt.s64 	%p16, %rd6, 1;
	mov.f64 	%fd136, 0d0000000000000000;
	@%p16 bra 	$L__BB1_36;
	setp.lt.s64 	%p17, %rd6, 8;
	mov.f64 	%fd136, 0d0000000000000000;
	mov.b64 	%rd254, 0;
	@%p17 bra 	$L__BB1_28;
	mov.u32 	%r48, _ZZ12dsmm_csc_f64E18shared_row_indices;
	add.s32 	%r91, %r48, 32;
	mov.u32 	%r49, _ZZ12dsmm_csc_f64E13shared_values;
	add.s32 	%r90, %r49, 32;
	mov.f64 	%fd136, 0d0000000000000000;
	mov.u64 	%rd256, %rd34;
$L__BB1_27:
	.pragma "nounroll";
	ld.param.u32 	%r80, [dsmm_csc_f64_param_6];
	ld.shared.u64 	%rd97, [%r91+-32];
	ld.shared.f64 	%fd34, [%r90+-32];
	mul.lo.s32 	%r50, %r89, %r80;
	cvt.u64.u32 	%rd98, %r50;
	add.s64 	%rd99, %rd97, %rd98;
	shl.b64 	%rd100, %rd99, 3;
	add.s64 	%rd101, %rd1, %rd100;
	ld.global.f64 	%fd35, [%rd101];
	fma.rn.f64 	%fd36, %fd34, %fd35, %fd136;
	ld.shared.u64 	%rd102, [%r91+-24];
	ld.shared.f64 	%fd37, [%r90+-24];
	add.s64 	%rd103, %rd102, %rd98;
	shl.b64 	%rd104, %rd103, 3;
	add.s64 	%rd105, %rd1, %rd104;
	ld.global.f64 	%fd38, [%rd105];
	fma.rn.f64 	%fd39, %fd37, %fd38, %fd36;
	ld.shared.u64 	%rd106, [%r91+-16];
	ld.shared.f64 	%fd40, [%r90+-16];
	add.s64 	%rd107, %rd106, %rd98;
	shl.b64 	%rd108, %rd107, 3;
	add.s64 	%rd109, %rd1, %rd108;
	ld.global.f64 	%fd41, [%rd109];
	fma.rn.f64 	%fd42, %fd40, %fd41, %fd39;
	ld.shared.u64 	%rd110, [%r91+-8];
	ld.shared.f64 	%fd43, [%r90+-8];
	add.s64 	%rd111, %rd110, %rd98;
	shl.b64 	%rd112, %rd111, 3;
	add.s64 	%rd113, %rd1, %rd112;
	ld.global.f64 	%fd44, [%rd113];
	fma.rn.f64 	%fd45, %fd43, %fd44, %fd42;
	ld.shared.u64 	%rd114, [%r91];
	ld.shared.f64 	%fd46, [%r90];
	add.s64 	%rd115, %rd114, %rd98;
	shl.b64 	%rd116, %rd115, 3;
	add.s64 	%rd117, %rd1, %rd116;
	ld.global.f64 	%fd47, [%rd117];
	fma.rn.f64 	%fd48, %fd46, %fd47, %fd45;
	ld.shared.u64 	%rd118, [%r91+8];
	ld.shared.f64 	%fd49, [%r90+8];
	add.s64 	%rd119, %rd118, %rd98;
	shl.b64 	%rd120, %rd119, 3;
	add.s64 	%rd121, %rd1, %rd120;
	ld.global.f64 	%fd50, [%rd121];
	fma.rn.f64 	%fd51, %fd49, %fd50, %fd48;
	ld.shared.u64 	%rd122, [%r91+16];
	ld.shared.f64 	%fd52, [%r90+16];
	add.s64 	%rd123, %rd122, %rd98;
	shl.b64 	%rd124, %rd123, 3;
	add.s64 	%rd125, %rd1, %rd124;
	ld.global.f64 	%fd53, [%rd125];
	fma.rn.f64 	%fd54, %fd52, %fd53, %fd51;
	ld.shared.u64 	%rd126, [%r91+24];
	ld.shared.f64 	%fd55, [%r90+24];
	add.s64 	%rd127, %rd126, %rd98;
	shl.b64 	%rd128, %rd127, 3;
	add.s64 	%rd129, %rd1, %rd128;
	ld.global.f64 	%fd56, [%rd129];
	fma.rn.f64 	%fd136, %fd55, %fd56, %fd54;
	add.s64 	%rd256, %rd256, -8;
	add.s32 	%r91, %r91, 64;
	add.s32 	%r90, %r90, 64;
	setp.eq.s64 	%p18, %rd256, 0;
	mov.u64 	%rd254, %rd34;
	@%p18 bra 	$L__BB1_28;
	bra.uni 	$L__BB1_27;
$L__BB1_28:
	setp.eq.s64 	%p19, %rd30, 0;
	@%p19 bra 	$L__BB1_36;
	add.s64 	%rd130, %rd30, -1;
	setp.lt.u64 	%p20, %rd130, 3;
	@%p20 bra 	$L__BB1_31;
	ld.param.u32 	%r81, [dsmm_csc_f64_param_6];
	cvt.u32.u64 	%r51, %rd254;
	shl.b32 	%r52, %r51, 3;
	mov.u32 	%r53, _ZZ12dsmm_csc_f64E18shared_row_indices;
	add.s32 	%r54, %r53, %r52;
	ld.shared.u64 	%rd131, [%r54];
	mov.u32 	%r55, _ZZ12dsmm_csc_f64E13shared_values;
	add.s32 	%r56, %r55, %r52;
	ld.shared.f64 	%fd58, [%r56];
	mul.lo.s32 	%r57, %r89, %r81;
	cvt.u64.u32 	%rd132, %r57;
	add.s64 	%rd133, %rd131, %rd132;
	shl.b64 	%rd134, %rd133, 3;
	add.s64 	%rd135, %rd1, %rd134;
	ld.global.f64 	%fd59, [%rd135];
	fma.rn.f64 	%fd60, %fd58, %fd59, %fd136;
	ld.shared.u64 	%rd136, [%r54+8];
	ld.shared.f64 	%fd61, [%r56+8];
	add.s64 	%rd137, %rd136, %rd132;
	shl.b64 	%rd138, %rd137, 3;
	add.s64 	%rd139, %rd1, %rd138;
	ld.global.f64 	%fd62, [%rd139];
	fma.rn.f64 	%fd63, %fd61, %fd62, %fd60;
	ld.shared.u64 	%rd140, [%r54+16];
	ld.shared.f64 	%fd64, [%r56+16];
	add.s64 	%rd141, %rd140, %rd132;
	shl.b64 	%rd142, %rd141, 3;
	add.s64 	%rd143, %rd1, %rd142;
	ld.global.f64 	%fd65, [%rd143];
	fma.rn.f64 	%fd66, %fd64, %fd65, %fd63;
	ld.shared.u64 	%rd144, [%r54+24];
	ld.shared.f64 	%fd67, [%r56+24];
	add.s64 	%rd145, %rd144, %rd132;
	shl.b64 	%rd146, %rd145, 3;
	add.s64 	%rd147, %rd1, %rd146;
	ld.global.f64 	%fd68, [%rd147];
	fma.rn.f64 	%fd136, %fd67, %fd68, %fd66;
	add.s64 	%rd254, %rd254, 4;
$L__BB1_31:
	setp.eq.s64 	%p21, %rd31, 0;
	@%p21 bra 	$L__BB1_36;
	setp.eq.s64 	%p22, %rd31, 1;
	@%p22 bra 	$L__BB1_34;
	ld.param.u32 	%r82, [dsmm_csc_f64_param_6];
	cvt.u32.u64 	%r58, %rd254;
	shl.b32 	%r59, %r58, 3;
	add.s32 	%r61, %r67, %r59;
	ld.shared.u64 	%rd148, [%r61];
	add.s32 	%r63, %r69, %r59;
	ld.shared.f64 	%fd70, [%r63];
	mul.lo.s32 	%r64, %r89, %r82;
	cvt.u64.u32 	%rd149, %r64;
	add.s64 	%rd150, %rd148, %rd149;
	shl.b64 	%rd151, %rd150, 3;
	add.s64 	%rd152, %rd1, %rd151;
	ld.global.f64 	%fd71, [%rd152];
	fma.rn.f64 	%fd72, %fd70, %fd71, %fd136;
	ld.shared.u64 	%rd153, [%r61+8];
	ld.shared.f64 	%fd73, [%r63+8];
	add.s64 	%rd154, %rd153, %rd149;
	shl.b64 	%rd155, %rd154, 3;
	add.s64 	%rd156, %rd1, %rd155;
	ld.global.f64 	%fd74, [%rd156];
	fma.rn.f64 	%fd136, %fd73, %fd74, %fd72;
	add.s64 	%rd254, %rd254, 2;
$L__BB1_34:
	setp.eq.s64 	%p23, %rd35, 0;
	@%p23 bra 	$L__BB1_36;
	ld.param.u32 	%r83, [dsmm_csc_f64_param_6];
	cvt.u32.u64 	%r65, %rd254;
	shl.b32 	%r66, %r65, 3;
	add.s32 	%r68, %r67, %r66;
	ld.shared.u64 	%rd157, [%r68];
	add.s32 	%r70, %r69, %r66;
	ld.shared.f64 	%fd75, [%r70];
	mul.lo.s32 	%r71, %r89, %r83;
	cvt.u64.u32 	%rd158, %r71;
	add.s64 	%rd159, %rd157, %rd158;
	shl.b64 	%rd160, %rd159, 3;
	add.s64 	%rd161, %rd1, %rd160;
	ld.global.f64 	%fd76, [%rd161];
	fma.rn.f64 	%fd136, %fd75, %fd76, %fd136;
$L__BB1_36:
	setp.lt.s64 	%p24, %rd6, 1025;
	@%p24 bra 	$L__BB1_48;
	setp.gt.u64 	%p25, %rd36, -8;
	mov.u64 	%rd259, %rd29;
	@%p25 bra 	$L__BB1_40;
	mov.b64 	%rd258, 0;
	mov.u64 	%rd259, %rd29;
$L__BB1_39:
	.pragma "nounroll";
	ld.param.u32 	%r84, [dsmm_csc_f64_param_6];
	add.s64 	%rd163, %rd259, %rd4;
	shl.b64 	%rd164, %rd163, 3;
	add.s64 	%rd165, %rd3, %rd164;
	ld.global.u64 	%rd166, [%rd165];
	add.s64 	%rd167, %rd2, %rd164;
	ld.global.f64 	%fd78, [%rd167];
	mul.lo.s32 	%r72, %r89, %r84;
	cvt.u64.u32 	%rd168, %r72;
	add.s64 	%rd169, %rd166, %rd168;
	shl.b64 	%rd170, %rd169, 3;
	add.s64 	%rd171, %rd1, %rd170;
	ld.global.f64 	%fd79, [%rd171];
	fma.rn.f64 	%fd80, %fd78, %fd79, %fd136;
	ld.global.u64 	%rd172, [%rd165+8];
	ld.global.f64 	%fd81, [%rd167+8];
	add.s64 	%rd173, %rd172, %rd168;
	shl.b64 	%rd174, %rd173, 3;
	add.s64 	%rd175, %rd1, %rd174;
	ld.global.f64 	%fd82, [%rd175];
	fma.rn.f64 	%fd83, %fd81, %fd82, %fd80;
	ld.global.u64 	%rd176, [%rd165+16];
	ld.global.f64 	%fd84, [%rd167+16];
	add.s64 	%rd177, %rd176, %rd168;
	shl.b64 	%rd178, %rd177, 3;
	add.s64 	%rd179, %rd1, %rd178;
	ld.global.f64 	%fd85, [%rd179];
	fma.rn.f64 	%fd86, %fd84, %fd85, %fd83;
	ld.global.u64 	%rd180, [%rd165+24];
	ld.global.f64 	%fd87, [%rd167+24];
	add.s64 	%rd181, %rd180, %rd168;
	shl.b64 	%rd182, %rd181, 3;
	add.s64 	%rd183, %rd1, %rd182;
	ld.global.f64 	%fd88, [%rd183];
	fma.rn.f64 	%fd89, %fd87, %fd88, %fd86;
	ld.global.u64 	%rd184, [%rd165+32];
	ld.global.f64 	%fd90, [%rd167+32];
	add.s64 	%rd185, %rd184, %rd168;
	shl.b64 	%rd186, %rd185, 3;
	add.s64 	%rd187, %rd1, %rd186;
	ld.global.f64 	%fd91, [%rd187];
	fma.rn.f64 	%fd92, %fd90, %fd91, %fd89;
	ld.global.u64 	%rd188, [%rd165+40];
	ld.global.f64 	%fd93, [%rd167+40];
	add.s64 	%rd189, %rd188, %rd168;
	shl.b64 	%rd190, %rd189, 3;
	add.s64 	%rd191, %rd1, %rd190;
	ld.global.f64 	%fd94, [%rd191];
	fma.rn.f64 	%fd95, %fd93, %fd94, %fd92;
	ld.global.u64 	%rd192, [%rd165+48];
	ld.global.f64 	%fd96, [%rd167+48];
	add.s64 	%rd193, %rd192, %rd168;
	shl.b64 	%rd194, %rd193, 3;
	add.s64 	%rd195, %rd1, %rd194;
	ld.global.f64 	%fd97, [%rd195];
	fma.rn.f64 	%fd98, %fd96, %fd97, %fd95;
	ld.global.u64 	%rd196, [%rd165+56];
	ld.global.f64 	%fd99, [%rd167+56];
	add.s64 	%rd197, %rd196, %rd168;
	shl.b64 	%rd198, %rd197, 3;
	add.s64 	%rd199, %rd1, %rd198;
	ld.global.f64 	%fd100, [%rd199];
	fma.rn.f64 	%fd136, %fd99, %fd100, %fd98;
	add.s64 	%rd259, %rd259, 8;
	add.s64 	%rd258, %rd258, 8;
	setp.ne.s64 	%p26, %rd258, %rd37;
	@%p26 bra 	$L__BB1_39;
$L__BB1_40:
	setp.eq.s64 	%p27, %rd32, 0;
	@%p27 bra 	$L__BB1_48;
	add.s64 	%rd200, %rd32, -1;
	setp.lt.u64 	%p28, %rd200, 3;
	@%p28 bra 	$L__BB1_43;
	ld.param.u32 	%r85, [dsmm_csc_f64_param_6];
	add.s64 	%rd201, %rd259, %rd4;
	shl.b64 	%rd202, %rd201, 3;
	add.s64 	%rd203, %rd3, %rd202;
	ld.global.u64 	%rd204, [%rd203];
	add.s64 	%rd205, %rd2, %rd202;
	ld.global.f64 	%fd102, [%rd205];
	mul.lo.s32 	%r73, %r89, %r85;
	cvt.u64.u32 	%rd206, %r73;
	add.s64 	%rd207, %rd204, %rd206;
	shl.b64 	%rd208, %rd207, 3;
	add.s64 	%rd209, %rd1, %rd208;
	ld.global.f64 	%fd103, [%rd209];
	fma.rn.f64 	%fd104, %fd102, %fd103, %fd136;
	ld.global.u64 	%rd210, [%rd203+8];
	ld.global.f64 	%fd105, [%rd205+8];
	add.s64 	%rd211, %rd210, %rd206;
	shl.b64 	%rd212, %rd211, 3;
	add.s64 	%rd213, %rd1, %rd212;
	ld.global.f64 	%fd106, [%rd213];
	fma.rn.f64 	%fd107, %fd105, %fd106, %fd104;
	ld.global.u64 	%rd214, [%rd203+16];
	ld.global.f64 	%fd108, [%rd205+16];
	add.s64 	%rd215, %rd214, %rd206;
	shl.b64 	%rd216, %rd215, 3;
	add.s64 	%rd217, %rd1, %rd216;
	ld.global.f64 	%fd109, [%rd217];
	fma.rn.f64 	%fd110, %fd108, %fd109, %fd107;
	ld.global.u64 	%rd218, [%rd203+24];
	ld.global.f64 	%fd111, [%rd205+24];
	add.s64 	%rd219, %rd218, %rd206;
	shl.b64 	%rd220, %rd219, 3;
	add.s64 	%rd221, %rd1, %rd220;
	ld.global.f64 	%fd112, [%rd221];
	fma.rn.f64 	%fd136, %fd111, %fd112, %fd110;
	add.s64 	%rd259, %rd259, 4;
$L__BB1_43:
	setp.eq.s64 	%p29, %rd33, 0;
	@%p29 bra 	$L__BB1_48;
	setp.eq.s64 	%p30, %rd33, 1;
	@%p30 bra 	$L__BB1_46;
	ld.param.u32 	%r86, [dsmm_csc_f64_param_6];
	add.s64 	%rd222, %rd259, %rd4;
	shl.b64 	%rd223, %rd222, 3;
	add.s64 	%rd224, %rd3, %rd223;
	ld.global.u64 	%rd225, [%rd224];
	add.s64 	%rd226, %rd2, %rd223;
	ld.global.f64 	%fd114, [%rd226];
	mul.lo.s32 	%r74, %r89, %r86;
	cvt.u64.u32 	%rd227, %r74;
	add.s64 	%rd228, %rd225, %rd227;
	shl.b64 	%rd229, %rd228, 3;
	add.s64 	%rd230, %rd1, %rd229;
	ld.global.f64 	%fd115, [%rd230];
	fma.rn.f64 	%fd116, %fd114, %fd115, %fd136;
	ld.global.u64 	%rd231, [%rd224+8];
	ld.global.f64 	%fd117, [%rd226+8];
	add.s64 	%rd232, %rd231, %rd227;
	shl.b64 	%rd233, %rd232, 3;
	add.s64 	%rd234, %rd1, %rd233;
	ld.global.f64 	%fd118, [%rd234];
	fma.rn.f64 	%fd136, %fd117, %fd118, %fd116;
	add.s64 	%rd259, %rd259, 2;
$L__BB1_46:
	setp.eq.s64 	%p31, %rd38, 0;
	@%p31 bra 	$L__BB1_48;
	ld.param.u32 	%r87, [dsmm_csc_f64_param_6];
	add.s64 	%rd235, %rd259, %rd4;
	shl.b64 	%rd236, %rd235, 3;
	add.s64 	%rd237, %rd3, %rd236;
	ld.global.u64 	%rd238, [%rd237];
	add.s64 	%rd239, %rd2, %rd236;
	ld.global.f64 	%fd119, [%rd239];
	mul.lo.s32 	%r75, %r89, %r87;
	cvt.u64.u32 	%rd240, %r75;
	add.s64 	%rd241, %rd238, %rd240;
	shl.b64 	%rd242, %rd241, 3;
	add.s64 	%rd243, %rd1, %rd242;
	ld.global.f64 	%fd120, [%rd243];
	fma.rn.f64 	%fd136, %fd119, %fd120, %fd136;
$L__BB1_48:
	ld.param.u32 	%r88, [dsmm_csc_f64_param_7];
	ld.param.u32 	%r79, [dsmm_csc_f64_param_5];
	ld.param.u64 	%rd247, [dsmm_csc_f64_param_4];
	mad.lo.s32 	%r76, %r89, %r88, %r1;
	cvta.to.global.u64 	%rd244, %rd247;
	mul.wide.u32 	%rd245, %r76, 8;
	add.s64 	%rd246, %rd244, %rd245;
	st.global.f64 	[%rd246], %fd136;
	mov.u32 	%r77, %ntid.x;
	add.s32 	%r89, %r89, %r77;
	setp.lt.u32 	%p32, %r89, %r79;
	@%p32 bra 	$L__BB1_24;
$L__BB1_49:
	ret;

}
	// .globl	dsmm_csc_f16
.visible .entry dsmm_csc_f16(
	.param .u64 .ptr .align 1 dsmm_csc_f16_param_0,
	.param .u64 .ptr .align 1 dsmm_csc_f16_param_1,
	.param .u64 .ptr .align 1 dsmm_csc_f16_param_2,
	.param .u64 .ptr .align 1 dsmm_csc_f16_param_3,
	.param .u64 .ptr .align 1 dsmm_csc_f16_param_4,
	.param .u32 dsmm_csc_f16_param_5,
	.param .u32 dsmm_csc_f16_param_6,
	.param .u32 dsmm_csc_f16_param_7
)
{
	.reg .pred 	%p<33>;
	.reg .b16 	%rs<67>;
	.reg .b32 	%r<93>;
	.reg .b32 	%f<133>;
	.reg .b64 	%rd<268>;
	// demoted variable
	.shared .align 8 .b8 _ZZ12dsmm_csc_f16E18shared_row_indices[8192];
	// demoted variable
	.shared .align 2 .b8 _ZZ12dsmm_csc_f16E13shared_values[2048];
	ld.param.u64 	%rd58, [dsmm_csc_f16_param_0];
	ld.param.u64 	%rd56, [dsmm_csc_f16_param_1];
	ld.param.u64 	%rd59, [dsmm_csc_f16_param_2];
	ld.param.u64 	%rd60, [dsmm_csc_f16_param_3];
	ld.param.u32 	%r11, [dsmm_csc_f16_param_7];
	cvta.to.global.u64 	%rd1, %rd58;
	cvta.to.global.u64 	%rd2, %rd60;
	cvta.to.global.u64 	%rd3, %rd59;
	mov.u32 	%r1, %ctaid.x;
	setp.ge.u32 	%p1, %r1, %r11;
	@%p1 bra 	$L__BB2_49;
	cvta.to.global.u64 	%rd61, %rd56;
	mul.wide.u32 	%rd62, %r1, 8;
	add.s64 	%rd63, %rd61, %rd62;
	ld.global.u64 	%rd4, [%rd63];
	ld.global.u64 	%rd5, [%rd63+8];
	sub.s64 	%rd6, %rd5, %rd4;
	setp.eq.s64 	%p2, %rd6, 0;
	@%p2 bra 	$L__BB2_49;
	mov.u32 	%r90, %tid.x;
	cvt.u64.u32 	%rd257, %r90;
	setp.le.s64 	%p3, %rd6, %rd257;
	@%p3 bra 	$L__BB2_22;
	mov.u32 	%r12, %ntid.x;
	cvt.u64.u32 	%rd8, %r12;
	add.s64 	%rd64, %rd257, %rd8;
	max.u64 	%rd65, %rd6, %rd64;
	setp.lt.u64 	%p4, %rd64, %rd6;
	selp.u64 	%rd9, 1, 0, %p4;
	add.s64 	%rd66, %rd64, %rd9;
	sub.s64 	%rd10, %rd65, %rd66;
	and.b64  	%rd67, %rd10, -4294967296;
	setp.ne.s64 	%p5, %rd67, 0;
	@%p5 bra 	$L__BB2_5;
	cvt.u32.u64 	%r13, %rd8;
	cvt.u32.u64 	%r14, %rd10;
	div.u32 	%r15, %r14, %r13;
	cvt.u64.u32 	%rd254, %r15;
	bra.uni 	$L__BB2_6;
$L__BB2_5:
	div.u64 	%rd254, %rd10, %rd8;
$L__BB2_6:
	add.s64 	%rd14, %rd254, %rd9;
	and.b64  	%rd68, %rd14, 3;
	setp.eq.s64 	%p6, %rd68, 3;
	@%p6 bra 	$L__BB2_11;
	add.s64 	%rd70, %rd14, 1;
	and.b64  	%rd15, %rd70, 3;
	mov.b64 	%rd256, 0;
	mov.u32 	%r18, _ZZ12dsmm_csc_f16E18shared_row_indices;
	mov.u32 	%r21, _ZZ12dsmm_csc_f16E13shared_values;
$L__BB2_8:
	.pragma "nounroll";
	setp.gt.u64 	%p7, %rd257, 1023;
	@%p7 bra 	$L__BB2_10;
	add.s64 	%rd71, %rd257, %rd4;
	shl.b64 	%rd72, %rd71, 3;
	add.s64 	%rd73, %rd3, %rd72;
	ld.global.u64 	%rd74, [%rd73];
	cvt.u32.u64 	%r16, %rd257;
	shl.b32 	%r17, %r16, 3;
	add.s32 	%r19, %r18, %r17;
	st.shared.u64 	[%r19], %rd74;
	shl.b32 	%r20, %r16, 1;
	add.s32 	%r22, %r21, %r20;
	shl.b64 	%rd75, %rd71, 1;
	add.s64 	%rd76, %rd2, %rd75;
	ld.global.u16 	%rs1, [%rd76];
	st.shared.u16 	[%r22], %rs1;
$L__BB2_10:
	add.s64 	%rd257, %rd257, %rd8;
	add.s64 	%rd256, %rd256, 1;
	setp.ne.s64 	%p8, %rd256, %rd15;
	@%p8 bra 	$L__BB2_8;
$L__BB2_11:
	setp.lt.u64 	%p9, %rd14, 3;
	@%p9 bra 	$L__BB2_22;
	mov.u32 	%r25, _ZZ12dsmm_csc_f16E18shared_row_indices;
	mov.u32 	%r28, _ZZ12dsmm_csc_f16E13shared_values;
$L__BB2_13:
	add.s64 	%rd22, %rd257, %rd4;
	setp.gt.u64 	%p10, %rd257, 1023;
	@%p10 bra 	$L__BB2_15;
	shl.b64 	%rd77, %rd22, 3;
	add.s64 	%rd78, %rd3, %rd77;
	ld.global.u64 	%rd79, [%rd78];
	cvt.u32.u64 	%r23, %rd257;
	shl.b32 	%r24, %r23, 3;
	add.s32 	%r26, %r25, %r24;
	st.shared.u64 	[%r26], %rd79;
	shl.b32 	%r27, %r23, 1;
	add.s32 	%r29, %r28, %r27;
	shl.b64 	%rd80, %rd22, 1;
	add.s64 	%rd81, %rd2, %rd80;
	ld.global.u16 	%rs2, [%rd81];
	st.shared.u16 	[%r29], %rs2;
$L__BB2_15:
	add.s64 	%rd23, %rd257, %rd8;
	add.s64 	%rd24, %rd22, %rd8;
	setp.gt.u64 	%p11, %rd23, 1023;
	@%p11 bra 	$L__BB2_17;
	shl.b64 	%rd82, %rd24, 3;
	add.s64 	%rd83, %rd3, %rd82;
	ld.global.u64 	%rd84, [%rd83];
	cvt.u32.u64 	%r30, %rd23;
	shl.b32 	%r31, %r30, 3;
	add.s32 	%r33, %r25, %r31;
	st.shared.u64 	[%r33], %rd84;
	shl.b32 	%r34, %r30, 1;
	add.s32 	%r36, %r28, %r34;
	shl.b64 	%rd85, %rd24, 1;
	add.s64 	%rd86, %rd2, %rd85;
	ld.global.u16 	%rs3, [%rd86];
	st.shared.u16 	[%r36], %rs3;
$L__BB2_17:
	add.s64 	%rd25, %rd23, %rd8;
	add.s64 	%rd26, %rd24, %rd8;
	setp.gt.u64 	%p12, %rd25, 1023;
	@%p12 bra 	$L__BB2_19;
	shl.b64 	%rd87, %rd26, 3;
	add.s64 	%rd88, %rd3, %rd87;
	ld.global.u64 	%rd89, [%rd88];
	cvt.u32.u64 	%r37, %rd25;
	shl.b32 	%r38, %r37, 3;
	add.s32 	%r40, %r25, %r38;
	st.shared.u64 	[%r40], %rd89;
	shl.b32 	%r41, %r37, 1;
	add.s32 	%r43, %r28, %r41;
	shl.b64 	%rd90, %rd26, 1;
	add.s64 	%rd91, %rd2, %rd90;
	ld.global.u16 	%rs4, [%rd91];
	st.shared.u16 	[%r43], %rs4;
$L__BB2_19:
	add.s64 	%rd27, %rd25, %rd8;
	setp.gt.u64 	%p13, %rd27, 1023;
	@%p13 bra 	$L__BB2_21;
	add.s64 	%rd92, %rd26, %rd8;
	shl.b64 	%rd93, %rd92, 3;
	add.s64 	%rd94, %rd3, %rd93;
	ld.global.u64 	%rd95, [%rd94];
	cvt.u32.u64 	%r44, %rd27;
	shl.b32 	%r45, %r44, 3;
	add.s32 	%r47, %r25, %r45;
	st.shared.u64 	[%r47], %rd95;
	shl.b32 	%r48, %r44, 1;
	add.s32 	%r50, %r28, %r48;
	shl.b64 	%rd96, %rd92, 1;
	add.s64 	%rd97, %rd2, %rd96;
	ld.global.u16 	%rs5, [%rd97];
	st.shared.u16 	[%r50], %rs5;
$L__BB2_21:
	add.s64 	%rd257, %rd27, %rd8;
	setp.lt.s64 	%p14, %rd257, %rd6;
	@%p14 bra 	$L__BB2_13;
$L__BB2_22:
	ld.param.u32 	%r83, [dsmm_csc_f16_param_5];
	bar.sync 	0;
	min.s64 	%rd29, %rd6, 1024;
	setp.ge.u32 	%p15, %r90, %r83;
	@%p15 bra 	$L__BB2_49;
	max.s64 	%rd98, %rd29, 1;
	and.b64  	%rd30, %rd98, 7;
	and.b64  	%rd31, %rd98, 3;
	add.s64 	%rd99, %rd4, %rd29;
	sub.s64 	%rd100, %rd5, %rd99;
	and.b64  	%rd32, %rd100, 7;
	and.b64  	%rd33, %rd100, 3;
	and.b64  	%rd34, %rd98, 2040;
	and.b64  	%rd35, %rd98, 1;
	sub.s64 	%rd101, %rd4, %rd5;
	add.s64 	%rd36, %rd101, %rd29;
	and.b64  	%rd37, %rd100, -8;
	and.b64  	%rd38, %rd100, 1;
	mov.u32 	%r72, _ZZ12dsmm_csc_f16E18shared_row_indices;
	mov.u32 	%r75, _ZZ12dsmm_csc_f16E13shared_values;
$L__BB2_24:
	setp.lt.s64 	%p16, %rd6, 1;
	mov.f32 	%f132, 0f00000000;
	@%p16 bra 	$L__BB2_36;
	ld.param.u32 	%r85, [dsmm_csc_f16_param_6];
	setp.lt.s64 	%p17, %rd6, 8;
	mul.lo.s32 	%r51, %r90, %r85;
	cvt.u64.u32 	%rd39, %r51;
	mov.f32 	%f132, 0f00000000;
	mov.b64 	%rd260, 0;
	@%p17 bra 	$L__BB2_28;
	mov.u32 	%r54, _ZZ12dsmm_csc_f16E18shared_row_indices;
	add.s32 	%r92, %r54, 32;
	mov.u32 	%r55, _ZZ12dsmm_csc_f16E13shared_values;
	add.s32 	%r91, %r55, 8;
	mov.f32 	%f132, 0f00000000;
	mov.u64 	%rd262, %rd34;
$L__BB2_27:
	.pragma "nounroll";
	ld.shared.u64 	%rd103, [%r92+-32];
	ld.shared.u16 	%rs6, [%r91+-8];
	// begin inline asm
	{  cvt.f32.f16 %f29, %rs6;}

	// end inline asm
	add.s64 	%rd104, %rd103, %rd39;
	shl.b64 	%rd105, %rd104, 1;
	add.s64 	%rd106, %rd1, %rd105;
	ld.global.u16 	%rs7, [%rd106];
	// begin inline asm
	{  cvt.f32.f16 %f30, %rs7;}

	// end inline asm
	fma.rn.f32 	%f45, %f29, %f30, %f132;
	ld.shared.u64 	%rd107, [%r92+-24];
	ld.shared.u16 	%rs8, [%r91+-6];
	// begin inline asm
	{  cvt.f32.f16 %f31, %rs8;}

	// end inline asm
	add.s64 	%rd108, %rd107, %rd39;
	shl.b64 	%rd109, %rd108, 1;
	add.s64 	%rd110, %rd1, %rd109;
	ld.global.u16 	%rs9, [%rd110];
	// begin inline asm
	{  cvt.f32.f16 %f32, %rs9;}

	// end inline asm
	fma.rn.f32 	%f46, %f31, %f32, %f45;
	ld.shared.u64 	%rd111, [%r92+-16];
	ld.shared.u16 	%rs10, [%r91+-4];
	// begin inline asm
	{  cvt.f32.f16 %f33, %rs10;}

	// end inline asm
	add.s64 	%rd112, %rd111, %rd39;
	shl.b64 	%rd113, %rd112, 1;
	add.s64 	%rd114, %rd1, %rd113;
	ld.global.u16 	%rs11, [%rd114];
	// begin inline asm
	{  cvt.f32.f16 %f34, %rs11;}

	// end inline asm
	fma.rn.f32 	%f47, %f33, %f34, %f46;
	ld.shared.u64 	%rd115, [%r92+-8];
	ld.shared.u16 	%rs12, [%r91+-2];
	// begin inline asm
	{  cvt.f32.f16 %f35, %rs12;}

	// end inline asm
	add.s64 	%rd116, %rd115, %rd39;
	shl.b64 	%rd117, %rd116, 1;
	add.s64 	%rd118, %rd1, %rd117;
	ld.global.u16 	%rs13, [%rd118];
	// begin inline asm
	{  cvt.f32.f16 %f36, %rs13;}

	// end inline asm
	fma.rn.f32 	%f48, %f35, %f36, %f47;
	ld.shared.u64 	%rd119, [%r92];
	ld.shared.u16 	%rs14, [%r91];
	// begin inline asm
	{  cvt.f32.f16 %f37, %rs14;}

	// end inline asm
	add.s64 	%rd120, %rd119, %rd39;
	shl.b64 	%rd121, %rd120, 1;
	add.s64 	%rd122, %rd1, %rd121;
	ld.global.u16 	%rs15, [%rd122];
	// begin inline asm
	{  cvt.f32.f16 %f38, %rs15;}

	// end inline asm
	fma.rn.f32 	%f49, %f37, %f38, %f48;
	ld.shared.u64 	%rd123, [%r92+8];
	ld.shared.u16 	%rs16, [%r91+2];
	// begin inline asm
	{  cvt.f32.f16 %f39, %rs16;}

	// end inline asm
	add.s64 	%rd124, %rd123, %rd39;
	shl.b64 	%rd125, %rd124, 1;
	add.s64 	%rd126, %rd1, %rd125;
	ld.global.u16 	%rs17, [%rd126];
	// begin inline asm
	{  cvt.f32.f16 %f40, %rs17;}

	// end inline asm
	fma.rn.f32 	%f50, %f39, %f40, %f49;
	ld.shared.u64 	%rd127, [%r92+16];
	ld.shared.u16 	%rs18, [%r91+4];
	// begin inline asm
	{  cvt.f32.f16 %f41, %rs18;}

	// end inline asm
	add.s64 	%rd128, %rd127, %rd39;
	shl.b64 	%rd129, %rd128, 1;
	add.s64 	%rd130, %rd1, %rd129;
	ld.global.u16 	%rs19, [%rd130];
	// begin inline asm
	{  cvt.f32.f16 %f42, %rs19;}

	// end inline asm
	fma.rn.f32 	%f51, %f41, %f42, %f50;
	ld.shared.u64 	%rd131, [%r92+24];
	ld.shared.u16 	%rs20, [%r91+6];
	// begin inline asm
	{  cvt.f32.f16 %f43, %rs20;}

	// end inline asm
	add.s64 	%rd132, %rd131, %rd39;
	shl.b64 	%rd133, %rd132, 1;
	add.s64 	%rd134, %rd1, %rd133;
	ld.global.u16 	%rs21, [%rd134];
	// begin inline asm
	{  cvt.f32.f16 %f44, %rs21;}

	// end inline asm
	fma.rn.f32 	%f132, %f43, %f44, %f51;
	add.s64 	%rd262, %rd262, -8;
	add.s32 	%r92, %r92, 64;
	add.s32 	%r91, %r91, 16;
	setp.eq.s64 	%p18, %rd262, 0;
	mov.u64 	%rd260, %rd34;
	@%p18 bra 	$L__BB2_28;
	bra.uni 	$L__BB2_27;
$L__BB2_28:
	setp.eq.s64 	%p19, %rd30, 0;
	@%p19 bra 	$L__BB2_36;
	add.s64 	%rd135, %rd30, -1;
	setp.lt.u64 	%p20, %rd135, 3;
	@%p20 bra 	$L__BB2_31;
	cvt.u32.u64 	%r56, %rd260;
	shl.b32 	%r57, %r56, 3;
	mov.u32 	%r58, _ZZ12dsmm_csc_f16E18shared_row_indices;
	add.s32 	%r59, %r58, %r57;
	ld.shared.u64 	%rd136, [%r59];
	shl.b32 	%r60, %r56, 1;
	mov.u32 	%r61, _ZZ12dsmm_csc_f16E13shared_values;
	add.s32 	%r62, %r61, %r60;
	ld.shared.u16 	%rs22, [%r62];
	// begin inline asm
	{  cvt.f32.f16 %f53, %rs22;}

	// end inline asm
	add.s64 	%rd137, %rd136, %rd39;
	shl.b64 	%rd138, %rd137, 1;
	add.s64 	%rd139, %rd1, %rd138;
	ld.global.u16 	%rs23, [%rd139];
	// begin inline asm
	{  cvt.f32.f16 %f54, %rs23;}

	// end inline asm
	fma.rn.f32 	%f61, %f53, %f54, %f132;
	ld.shared.u64 	%rd140, [%r59+8];
	ld.shared.u16 	%rs24, [%r62+2];
	// begin inline asm
	{  cvt.f32.f16 %f55, %rs24;}

	// end inline asm
	add.s64 	%rd141, %rd140, %rd39;
	shl.b64 	%rd142, %rd141, 1;
	add.s64 	%rd143, %rd1, %rd142;
	ld.global.u16 	%rs25, [%rd143];
	// begin inline asm
	{  cvt.f32.f16 %f56, %rs25;}

	// end inline asm
	fma.rn.f32 	%f62, %f55, %f56, %f61;
	ld.shared.u64 	%rd144, [%r59+16];
	ld.shared.u16 	%rs26, [%r62+4];
	// begin inline asm
	{  cvt.f32.f16 %f57, %rs26;}

	// end inline asm
	add.s64 	%rd145, %rd144, %rd39;
	shl.b64 	%rd146, %rd145, 1;
	add.s64 	%rd147, %rd1, %rd146;
	ld.global.u16 	%rs27, [%rd147];
	// begin inline asm
	{  cvt.f32.f16 %f58, %rs27;}

	// end inline asm
	fma.rn.f32 	%f63, %f57, %f58, %f62;
	ld.shared.u64 	%rd148, [%r59+24];
	ld.shared.u16 	%rs28, [%r62+6];
	// begin inline asm
	{  cvt.f32.f16 %f59, %rs28;}

	// end inline asm
	add.s64 	%rd149, %rd148, %rd39;
	shl.b64 	%rd150, %rd149, 1;
	add.s64 	%rd151, %rd1, %rd150;
	ld.global.u16 	%rs29, [%rd151];
	// begin inline asm
	{  cvt.f32.f16 %f60, %rs29;}

	// end inline asm
	fma.rn.f32 	%f132, %f59, %f60, %f63;
	add.s64 	%rd260, %rd260, 4;
$L__BB2_31:
	setp.eq.s64 	%p21, %rd31, 0;
	@%p21 bra 	$L__BB2_36;
	setp.eq.s64 	%p22, %rd31, 1;
	@%p22 bra 	$L__BB2_34;
	cvt.u32.u64 	%r63, %rd260;
	shl.b32 	%r64, %r63, 3;
	add.s32 	%r66, %r72, %r64;
	ld.shared.u64 	%rd152, [%r66];
	shl.b32 	%r67, %r63, 1;
	add.s32 	%r69, %r75, %r67;
	ld.shared.u16 	%rs30, [%r69];
	// begin inline asm
	{  cvt.f32.f16 %f65, %rs30;}

	// end inline asm
	add.s64 	%rd153, %rd152, %rd39;
	shl.b64 	%rd154, %rd153, 1;
	add.s64 	%rd155, %rd1, %rd154;
	ld.global.u16 	%rs31, [%rd155];
	// begin inline asm
	{  cvt.f32.f16 %f66, %rs31;}

	// end inline asm
	fma.rn.f32 	%f69, %f65, %f66, %f132;
	ld.shared.u64 	%rd156, [%r66+8];
	ld.shared.u16 	%rs32, [%r69+2];
	// begin inline asm
	{  cvt.f32.f16 %f67, %rs32;}

	// end inline asm
	add.s64 	%rd157, %rd156, %rd39;
	shl.b64 	%rd158, %rd157, 1;
	add.s64 	%rd159, %rd1, %rd158;
	ld.global.u16 	%rs33, [%rd159];
	// begin inline asm
	{  cvt.f32.f16 %f68, %rs33;}

	// end inline asm
	fma.rn.f32 	%f132, %f67, %f68, %f69;
	add.s64 	%rd260, %rd260, 2;
$L__BB2_34:
	setp.eq.s64 	%p23, %rd35, 0;
	@%p23 bra 	$L__BB2_36;
	cvt.u32.u64 	%r70, %rd260;
	shl.b32 	%r71, %r70, 3;
	add.s32 	%r73, %r72, %r71;
	ld.shared.u64 	%rd160, [%r73];
	shl.b32 	%r74, %r70, 1;
	add.s32 	%r76, %r75, %r74;
	ld.shared.u16 	%rs34, [%r76];
	// begin inline asm
	{  cvt.f32.f16 %f70, %rs34;}

	// end inline asm
	add.s64 	%rd161, %rd160, %rd39;
	shl.b64 	%rd162, %rd161, 1;
	add.s64 	%rd163, %rd1, %rd162;
	ld.global.u16 	%rs35, [%rd163];
	// begin inline asm
	{  cvt.f32.f16 %f71, %rs35;}

	// end inline asm
	fma.rn.f32 	%f132, %f70, %f71, %f132;
$L__BB2_36:
	setp.lt.s64 	%p24, %rd6, 1025;
	@%p24 bra 	$L__BB2_48;
	setp.gt.u64 	%p25, %rd36, -8;
	mov.u64 	%rd265, %rd29;
	@%p25 bra 	$L__BB2_40;
	mov.b64 	%rd264, 0;
	mov.u64 	%rd265, %rd29;
$L__BB2_39:
	.pragma "nounroll";
	ld.param.u32 	%r86, [dsmm_csc_f16_param_6];
	add.s64 	%rd165, %rd265, %rd4;
	shl.b64 	%rd166, %rd165, 3;
	add.s64 	%rd167, %rd3, %rd166;
	ld.global.u64 	%rd168, [%rd167];
	shl.b64 	%rd169, %rd165, 1;
	add.s64 	%rd170, %rd2, %rd169;
	ld.global.u16 	%rs36, [%rd170];
	// begin inline asm
	{  cvt.f32.f16 %f73, %rs36;}

	// end inline asm
	mul.lo.s32 	%r77, %r90, %r86;
	cvt.u64.u32 	%rd171, %r77;
	add.s64 	%rd172, %rd168, %rd171;
	shl.b64 	%rd173, %rd172, 1;
	add.s64 	%rd174, %rd1, %rd173;
	ld.global.u16 	%rs37, [%rd174];
	// begin inline asm
	{  cvt.f32.f16 %f74, %rs37;}

	// end inline asm
	fma.rn.f32 	%f89, %f73, %f74, %f132;
	ld.global.u64 	%rd175, [%rd167+8];
	ld.global.u16 	%rs38, [%rd170+2];
	// begin inline asm
	{  cvt.f32.f16 %f75, %rs38;}

	// end inline asm
	add.s64 	%rd176, %rd175, %rd171;
	shl.b64 	%rd177, %rd176, 1;
	add.s64 	%rd178, %rd1, %rd177;
	ld.global.u16 	%rs39, [%rd178];
	// begin inline asm
	{  cvt.f32.f16 %f76, %rs39;}

	// end inline asm
	fma.rn.f32 	%f90, %f75, %f76, %f89;
	ld.global.u64 	%rd179, [%rd167+16];
	ld.global.u16 	%rs40, [%rd170+4];
	// begin inline asm
	{  cvt.f32.f16 %f77, %rs40;}

	// end inline asm
	add.s64 	%rd180, %rd179, %rd171;
	shl.b64 	%rd181, %rd180, 1;
	add.s64 	%rd182, %rd1, %rd181;
	ld.global.u16 	%rs41, [%rd182];
	// begin inline asm
	{  cvt.f32.f16 %f78, %rs41;}

	// end inline asm
	fma.rn.f32 	%f91, %f77, %f78, %f90;
	ld.global.u64 	%rd183, [%rd167+24];
	ld.global.u16 	%rs42, [%rd170+6];
	// begin inline asm
	{  cvt.f32.f16 %f79, %rs42;}

	// end inline asm
	add.s64 	%rd184, %rd183, %rd171;
	shl.b64 	%rd185, %rd184, 1;
	add.s64 	%rd186, %rd1, %rd185;
	ld.global.u16 	%rs43, [%rd186];
	// begin inline asm
	{  cvt.f32.f16 %f80, %rs43;}

	// end inline asm
	fma.rn.f32 	%f92, %f79, %f80, %f91;
	ld.global.u64 	%rd187, [%rd167+32];
	ld.global.u16 	%rs44, [%rd170+8];
	// begin inline asm
	{  cvt.f32.f16 %f81, %rs44;}

	// end inline asm
	add.s64 	%rd188, %rd187, %rd171;
	shl.b64 	%rd189, %rd188, 1;
	add.s64 	%rd190, %rd1, %rd189;
	ld.global.u16 	%rs45, [%rd190];
	// begin inline asm
	{  cvt.f32.f16 %f82, %rs45;}

	// end inline asm
	fma.rn.f32 	%f93, %f81, %f82, %f92;
	ld.global.u64 	%rd191, [%rd167+40];
	ld.global.u16 	%rs46, [%rd170+10];
	// begin inline asm
	{  cvt.f32.f16 %f83, %rs46;}

	// end inline asm
	add.s64 	%rd192, %rd191, %rd171;
	shl.b64 	%rd193, %rd192, 1;
	add.s64 	%rd194, %rd1, %rd193;
	ld.global.u16 	%rs47, [%rd194];
	// begin inline asm
	{  cvt.f32.f16 %f84, %rs47;}

	// end inline asm
	fma.rn.f32 	%f94, %f83, %f84, %f93;
	ld.global.u64 	%rd195, [%rd167+48];
	ld.global.u16 	%rs48, [%rd170+12];
	// begin inline asm
	{  cvt.f32.f16 %f85, %rs48;}

	// end inline asm
	add.s64 	%rd196, %rd195, %rd171;
	shl.b64 	%rd197, %rd196, 1;
	add.s64 	%rd198, %rd1, %rd197;
	ld.global.u16 	%rs49, [%rd198];
	// begin inline asm
	{  cvt.f32.f16 %f86, %rs49;}

	// end inline asm
	fma.rn.f32 	%f95, %f85, %f86, %f94;
	ld.global.u64 	%rd199, [%rd167+56];
	ld.global.u16 	%rs50, [%rd170+14];
	// begin inline asm
	{  cvt.f32.f16 %f87, %rs50;}

	// end inline asm
	add.s64 	%rd200, %rd199, %rd171;
	shl.b64 	%rd201, %rd200, 1;
	add.s64 	%rd202, %rd1, %rd201;
	ld.global.u16 	%rs51, [%rd202];
	// begin inline asm
	{  cvt.f32.f16 %f88, %rs51;}

	// end inline asm
	fma.rn.f32 	%f132, %f87, %f88, %f95;
	add.s64 	%rd265, %rd265, 8;
	add.s64 	%rd264, %rd264, 8;
	setp.ne.s64 	%p26, %rd264, %rd37;
	@%p26 bra 	$L__BB2_39;
$L__BB2_40:
	setp.eq.s64 	%p27, %rd32, 0;
	@%p27 bra 	$L__BB2_48;
	add.s64 	%rd203, %rd32, -1;
	setp.lt.u64 	%p28, %rd203, 3;
	@%p28 bra 	$L__BB2_43;
	ld.param.u32 	%r87, [dsmm_csc_f16_param_6];
	add.s64 	%rd204, %rd265, %rd4;
	shl.b64 	%rd205, %rd204, 3;
	add.s64 	%rd206, %rd3, %rd205;
	ld.global.u64 	%rd207, [%rd206];
	shl.b64 	%rd208, %rd204, 1;
	add.s64 	%rd209, %rd2, %rd208;
	ld.global.u16 	%rs52, [%rd209];
	// begin inline asm
	{  cvt.f32.f16 %f97, %rs52;}

	// end inline asm
	mul.lo.s32 	%r78, %r90, %r87;
	cvt.u64.u32 	%rd210, %r78;
	add.s64 	%rd211, %rd207, %rd210;
	shl.b64 	%rd212, %rd211, 1;
	add.s64 	%rd213, %rd1, %rd212;
	ld.global.u16 	%rs53, [%rd213];
	// begin inline asm
	{  cvt.f32.f16 %f98, %rs53;}

	// end inline asm
	fma.rn.f32 	%f105, %f97, %f98, %f132;
	ld.global.u64 	%rd214, [%rd206+8];
	ld.global.u16 	%rs54, [%rd209+2];
	// begin inline asm
	{  cvt.f32.f16 %f99, %rs54;}

	// end inline asm
	add.s64 	%rd215, %rd214, %rd210;
	shl.b64 	%rd216, %rd215, 1;
	add.s64 	%rd217, %rd1, %rd216;
	ld.global.u16 	%rs55, [%rd217];
	// begin inline asm
	{  cvt.f32.f16 %f100, %rs55;}

	// end inline asm
	fma.rn.f32 	%f106, %f99, %f100, %f105;
	ld.global.u64 	%rd218, [%rd206+16];
	ld.global.u16 	%rs56, [%rd209+4];
	// begin inline asm
	{  cvt.f32.f16 %f101, %rs56;}

	// end inline asm
	add.s64 	%rd219, %rd218, %rd210;
	shl.b64 	%rd220, %rd219, 1;
	add.s64 	%rd221, %rd1, %rd220;
	ld.global.u16 	%rs57, [%rd221];
	// begin inline asm
	{  cvt.f32.f16 %f102, %rs57;}

	// end inline asm
	fma.rn.f32 	%f107, %f101, %f102, %f106;
	ld.global.u64 	%rd222, [%rd206+24];
	ld.global.u16 	%rs58, [%rd209+6];
	// begin inline asm
	{  cvt.f32.f16 %f103, %rs58;}

	// end inline asm
	add.s64 	%rd223, %rd222, %rd210;
	shl.b64 	%rd224, %rd223, 1;
	add.s64 	%rd225, %rd1, %rd224;
	ld.global.u16 	%rs59, [%rd225];
	// begin inline asm
	{  cvt.f32.f16 %f104, %rs59;}

	// end inline asm
	fma.rn.f32 	%f132, %f103, %f104, %f107;
	add.s64 	%rd265, %rd265, 4;
$L__BB2_43:
	setp.eq.s64 	%p29, %rd33, 0;
	@%p29 bra 	$L__BB2_48;
	setp.eq.s64 	%p30, %rd33, 1;
	@%p30 bra 	$L__BB2_46;
	ld.param.u32 	%r88, [dsmm_csc_f16_param_6];
	add.s64 	%rd226, %rd265, %rd4;
	shl.b64 	%rd227, %rd226, 3;
	add.s64 	%rd228, %rd3, %rd227;
	ld.global.u64 	%rd229, [%rd228];
	shl.b64 	%rd230, %rd226, 1;
	add.s64 	%rd231, %rd2, %rd230;
	ld.global.u16 	%rs60, [%rd231];
	// begin inline asm
	{  cvt.f32.f16 %f109, %rs60;}

	// end inline asm
	mul.lo.s32 	%r79, %r90, %r88;
	cvt.u64.u32 	%rd232, %r79;
	add.s64 	%rd233, %rd229, %rd232;
	shl.b64 	%rd234, %rd233, 1;
	add.s64 	%rd235, %rd1, %rd234;
	ld.global.u16 	%rs61, [%rd235];
	// begin inline asm
	{  cvt.f32.f16 %f110, %rs61;}

	// end inline asm
	fma.rn.f32 	%f113, %f109, %f110, %f132;
	ld.global.u64 	%rd236, [%rd228+8];
	ld.global.u16 	%rs62, [%rd231+2];
	// begin inline asm
	{  cvt.f32.f16 %f111, %rs62;}

	// end inline asm
	add.s64 	%rd237, %rd236, %rd232;
	shl.b64 	%rd238, %rd237, 1;
	add.s64 	%rd239, %rd1, %rd238;
	ld.global.u16 	%rs63, [%rd239];
	// begin inline asm
	{  cvt.f32.f16 %f112, %rs63;}

	// end inline asm
	fma.rn.f32 	%f132, %f111, %f112, %f113;
	add.s64 	%rd265, %rd265, 2;
$L__BB2_46:
	setp.eq.s64 	%p31, %rd38, 0;
	@%p31 bra 	$L__BB2_48;
	ld.param.u32 	%r89, [dsmm_csc_f16_param_6];
	add.s64 	%rd240, %rd265, %rd4;
	shl.b64 	%rd241, %rd240, 3;
	add.s64 	%rd242, %rd3, %rd241;
	ld.global.u64 	%rd243, [%rd242];
	shl.b64 	%rd244, %rd240, 1;
	add.s64 	%rd245, %rd2, %rd244;
	ld.global.u16 	%rs64, [%rd245];
	// begin inline asm
	{  cvt.f32.f16 %f114, %rs64;}

	// end inline asm
	mul.lo.s32 	%r80, %r90, %r89;
	cvt.u64.u32 	%rd246, %r80;
	add.s64 	%rd247, %rd243, %rd246;
	shl.b64 	%rd248, %rd247, 1;
	add.s64 	%rd249, %rd1, %rd248;
	ld.global.u16 	%rs65, [%rd249];
	// begin inline asm
	{  cvt.f32.f16 %f115, %rs65;}

	// end inline asm
	fma.rn.f32 	%f132, %f114, %f115, %f132;
$L__BB2_48:
	ld.param.u32 	%r84, [dsmm_csc_f16_param_5];
	ld.param.u64 	%rd253, [dsmm_csc_f16_param_4];
	// begin inline asm
	{  cvt.rn.f16.f32 %rs66, %f132;}

	// end inline asm
	mad.lo.s32 	%r81, %r90, %r11, %r1;
	cvta.to.global.u64 	%rd250, %rd253;
	mul.wide.u32 	%rd251, %r81, 2;
	add.s64 	%rd252, %rd250, %rd251;
	st.global.u16 	[%rd252], %rs66;
	mov.u32 	%r82, %ntid.x;
	add.s32 	%r90, %r90, %r82;
	setp.lt.u32 	%p32, %r90, %r84;
	@%p32 bra 	$L__BB2_24;
$L__BB2_49:
	ret;

}
	// .globl	dsmm_csc_bf16
.visible .entry dsmm_csc_bf16(
	.param .u64 .ptr .align 1 dsmm_csc_bf16_param_0,
	.param .u64 .ptr .align 1 dsmm_csc_bf16_param_1,
	.param .u64 .ptr .align 1 dsmm_csc_bf16_param_2,
	.param .u64 .ptr .align 1 dsmm_csc_bf16_param_3,
	.param .u64 .ptr .align 1 dsmm_csc_bf16_param_4,
	.param .u32 dsmm_csc_bf16_param_5,
	.param .u32 dsmm_csc_bf16_param_6,
	.param .u32 dsmm_csc_bf16_param_7
)
{
	.reg .pred 	%p<33>;
	.reg .b16 	%rs<67>;
	.reg .b32 	%r<93>;
	.reg .b32 	%f<133>;
	.reg .b64 	%rd<268>;
	// demoted variable
	.shared .align 8 .b8 _ZZ13dsmm_csc_bf16E18shared_row_indices[8192];
	// demoted variable
	.shared .align 2 .b8 _ZZ13dsmm_csc_bf16E13shared_values[2048];
	ld.param.u64 	%rd58, [dsmm_csc_bf16_param_0];
	ld.param.u64 	%rd56, [dsmm_csc_bf16_param_1];
	ld.param.u64 	%rd59, [dsmm_csc_bf16_param_2];
	ld.param.u64 	%rd60, [dsmm_csc_bf16_param_3];
	ld.param.u32 	%r11, [dsmm_csc_bf16_param_7];
	cvta.to.global.u64 	%rd1, %rd58;
	cvta.to.global.u64 	%rd2, %rd60;
	cvta.to.global.u64 	%rd3, %rd59;
	mov.u32 	%r1, %ctaid.x;
	setp.ge.u32 	%p1, %r1, %r11;
	@%p1 bra 	$L__BB3_49;
	cvta.to.global.u64 	%rd61, %rd56;
	mul.wide.u32 	%rd62, %r1, 8;
	add.s64 	%rd63, %rd61, %rd62;
	ld.global.u64 	%rd4, [%rd63];
	ld.global.u64 	%rd5, [%rd63+8];
	sub.s64 	%rd6, %rd5, %rd4;
	setp.eq.s64 	%p2, %rd6, 0;
	@%p2 bra 	$L__BB3_49;
	mov.u32 	%r90, %tid.x;
	cvt.u64.u32 	%rd257, %r90;
	setp.le.s64 	%p3, %rd6, %rd257;
	@%p3 bra 	$L__BB3_22;
	mov.u32 	%r12, %ntid.x;
	cvt.u64.u32 	%rd8, %r12;
	add.s64 	%rd64, %rd257, %rd8;
	max.u64 	%rd65, %rd6, %rd64;
	setp.lt.u64 	%p4, %rd64, %rd6;
	selp.u64 	%rd9, 1, 0, %p4;
	add.s64 	%rd66, %rd64, %rd9;
	sub.s64 	%rd10, %rd65, %rd66;
	and.b64  	%rd67, %rd10, -4294967296;
	setp.ne.s64 	%p5, %rd67, 0;
	@%p5 bra 	$L__BB3_5;
	cvt.u32.u64 	%r13, %rd8;
	cvt.u32.u64 	%r14, %rd10;
	div.u32 	%r15, %r14, %r13;
	cvt.u64.u32 	%rd254, %r15;
	bra.uni 	$L__BB3_6;
$L__BB3_5:
	div.u64 	%rd254, %rd10, %rd8;
$L__BB3_6:
	add.s64 	%rd14, %rd254, %rd9;
	and.b64  	%rd68, %rd14, 3;
	setp.eq.s64 	%p6, %rd68, 3;
	@%p6 bra 	$L__BB3_11;
	add.s64 	%rd70, %rd14, 1;
	and.b64  	%rd15, %rd70, 3;
	mov.b64 	%rd256, 0;
	mov.u32 	%r18, _ZZ13dsmm_csc_bf16E18shared_row_indices;
	mov.u32 	%r21, _ZZ13dsmm_csc_bf16E13shared_values;
$L__BB3_8:
	.pragma "nounroll";
	setp.gt.u64 	%p7, %rd257, 1023;
	@%p7 bra 	$L__BB3_10;
	add.s64 	%rd71, %rd257, %rd4;
	shl.b64 	%rd72, %rd71, 3;
	add.s64 	%rd73, %rd3, %rd72;
	ld.global.u64 	%rd74, [%rd73];
	cvt.u32.u64 	%r16, %rd257;
	shl.b32 	%r17, %r16, 3;
	add.s32 	%r19, %r18, %r17;
	st.shared.u64 	[%r19], %rd74;
	shl.b32 	%r20, %r16, 1;
	add.s32 	%r22, %r21, %r20;
	shl.b64 	%rd75, %rd71, 1;
	add.s64 	%rd76, %rd2, %rd75;
	ld.global.u16 	%rs1, [%rd76];
	st.shared.u16 	[%r22], %rs1;
$L__BB3_10:
	add.s64 	%rd257, %rd257, %rd8;
	add.s64 	%rd256, %rd256, 1;
	setp.ne.s64 	%p8, %rd256, %rd15;
	@%p8 bra 	$L__BB3_8;
$L__BB3_11:
	setp.lt.u64 	%p9, %rd14, 3;
	@%p9 bra 	$L__BB3_22;
	mov.u32 	%r25, _ZZ13dsmm_csc_bf16E18shared_row_indices;
	mov.u32 	%r28, _ZZ13dsmm_csc_bf16E13shared_values;
$L__BB3_13:
	add.s64 	%rd22, %rd257, %rd4;
	setp.gt.u64 	%p10, %rd257, 1023;
	@%p10 bra 	$L__BB3_15;
	shl.b64 	%rd77, %rd22, 3;
	add.s64 	%rd78, %rd3, %rd77;
	ld.global.u64 	%rd79, [%rd78];
	cvt.u32.u64 	%r23, %rd257;
	shl.b32 	%r24, %r23, 3;
	add.s32 	%r26, %r25, %r24;
	st.shared.u64 	[%r26], %rd79;
	shl.b32 	%r27, %r23, 1;
	add.s32 	%r29, %r28, %r27;
	shl.b64 	%rd80, %rd22, 1;
	add.s64 	%rd81, %rd2, %rd80;
	ld.global.u16 	%rs2, [%rd81];
	st.shared.u16 	[%r29], %rs2;
$L__BB3_15:
	add.s64 	%rd23, %rd257, %rd8;
	add.s64 	%rd24, %rd22, %rd8;
	setp.gt.u64 	%p11, %rd23, 1023;
	@%p11 bra 	$L__BB3_17;
	shl.b64 	%rd82, %rd24, 3;
	add.s64 	%rd83, %rd3, %rd82;
	ld.global.u64 	%rd84, [%rd83];
	cvt.u32.u64 	%r30, %rd23;
	shl.b32 	%r31, %r30, 3;
	add.s32 	%r33, %r25, %r31;
	st.shared.u64 	[%r33], %rd84;
	shl.b32 	%r34, %r30, 1;
	add.s32 	%r36, %r28, %r34;
	shl.b64 	%rd85, %rd24, 1;
	add.s64 	%rd86, %rd2, %rd85;
	ld.global.u16 	%rs3, [%rd86];
	st.shared.u16 	[%r36], %rs3;
$L__BB3_17:
	add.s64 	%rd25, %rd23, %rd8;
	add.s64 	%rd26, %rd24, %rd8;
	setp.gt.u64 	%p12, %rd25, 1023;
	@%p12 bra 	$L__BB3_19;
	shl.b64 	%rd87, %rd26, 3;
	add.s64 	%rd88, %rd3, %rd87;
	ld.global.u64 	%rd89, [%rd88];
	cvt.u32.u64 	%r37, %rd25;
	shl.b32 	%r38, %r37, 3;
	add.s32 	%r40, %r25, %r38;
	st.shared.u64 	[%r40], %rd89;
	shl.b32 	%r41, %r37, 1;
	add.s32 	%r43, %r28, %r41;
	shl.b64 	%rd90, %rd26, 1;
	add.s64 	%rd91, %rd2, %rd90;
	ld.global.u16 	%rs4, [%rd91];
	st.shared.u16 	[%r43], %rs4;
$L__BB3_19:
	add.s64 	%rd27, %rd25, %rd8;
	setp.gt.u64 	%p13, %rd27, 1023;
	@%p13 bra 	$L__BB3_21;
	add.s64 	%rd92, %rd26, %rd8;
	shl.b64 	%rd93, %rd92, 3;
	add.s64 	%rd94, %rd3, %rd93;
	ld.global.u64 	%rd95, [%rd94];
	cvt.u32.u64 	%r44, %rd27;
	shl.b32 	%r45, %r44, 3;
	add.s32 	%r47, %r25, %r45;
	st.shared.u64 	[%r47], %rd95;
	shl.b32 	%r48, %r44, 1;
	add.s32 	%r50, %r28, %r48;
	shl.b64 	%rd96, %rd92, 1;
	add.s64 	%rd97, %rd2, %rd96;
	ld.global.u16 	%rs5, [%rd97];
	st.shared.u16 	[%r50], %rs5;
$L__BB3_21:
	add.s64 	%rd257, %rd27, %rd8;
	setp.lt.s64 	%p14, %rd257, %rd6;
	@%p14 bra 	$L__BB3_13;
$L__BB3_22:
	ld.param.u32 	%r83, [dsmm_csc_bf16_param_5];
	bar.sync 	0;
	min.s64 	%rd29, %rd6, 1024;
	setp.ge.u32 	%p15, %r90, %r83;
	@%p15 bra 	$L__BB3_49;
	max.s64 	%rd98, %rd29, 1;
	and.b64  	%rd30, %rd98, 7;
	and.b64  	%rd31, %rd98, 3;
	add.s64 	%rd99, %rd4, %rd29;
	sub.s64 	%rd100, %rd5, %rd99;
	and.b64  	%rd32, %rd100, 7;
	and.b64  	%rd33, %rd100, 3;
	and.b64  	%rd34, %rd98, 2040;
	and.b64  	%rd35, %rd98, 1;
	sub.s64 	%rd101, %rd4, %rd5;
	add.s64 	%rd36, %rd101, %rd29;
	and.b64  	%rd37, %rd100, -8;
	and.b64  	%rd38, %rd100, 1;
	mov.u32 	%r72, _ZZ13dsmm_csc_bf16E18shared_row_indices;
	mov.u32 	%r75, _ZZ13dsmm_csc_bf16E13shared_values;
$L__BB3_24:
	setp.lt.s64 	%p16, %rd6, 1;
	mov.f32 	%f132, 0f00000000;
	@%p16 bra 	$L__BB3_36;
	ld.param.u32 	%r85, [dsmm_csc_bf16_param_6];
	setp.lt.s64 	%p17, %rd6, 8;
	mul.lo.s32 	%r51, %r90, %r85;
	cvt.u64.u32 	%rd39, %r51;
	mov.f32 	%f132, 0f00000000;
	mov.b64 	%rd260, 0;
	@%p17 bra 	$L__BB3_28;
	mov.u32 	%r54, _ZZ13dsmm_csc_bf16E18shared_row_indices;
	add.s32 	%r92, %r54, 32;
	mov.u32 	%r55, _ZZ13dsmm_csc_bf16E13shared_values;
	add.s32 	%r91, %r55, 8;
	mov.f32 	%f132, 0f00000000;
	mov.u64 	%rd262, %rd34;
$L__BB3_27:
	.pragma "nounroll";
	ld.shared.u64 	%rd103, [%r92+-32];
	ld.shared.u16 	%rs6, [%r91+-8];
	// begin inline asm
	{ cvt.f32.bf16 %f29, %rs6;}

	// end inline asm
	add.s64 	%rd104, %rd103, %rd39;
	shl.b64 	%rd105, %rd104, 1;
	add.s64 	%rd106, %rd1, %rd105;
	ld.global.u16 	%rs7, [%rd106];
	// begin inline asm
	{ cvt.f32.bf16 %f30, %rs7;}

	// end inline asm
	fma.rn.f32 	%f45, %f29, %f30, %f132;
	ld.shared.u64 	%rd107, [%r92+-24];
	ld.shared.u16 	%rs8, [%r91+-6];
	// begin inline asm
	{ cvt.f32.bf16 %f31, %rs8;}

	// end inline asm
	add.s64 	%rd108, %rd107, %rd39;
	shl.b64 	%rd109, %rd108, 1;
	add.s64 	%rd110, %rd1, %rd109;
	ld.global.u16 	%rs9, [%rd110];
	// begin inline asm
	{ cvt.f32.bf16 %f32, %rs9;}

	// end inline asm
	fma.rn.f32 	%f46, %f31, %f32, %f45;
	ld.shared.u64 	%rd111, [%r92+-16];
	ld.shared.u16 	%rs10, [%r91+-4];
	// begin inline asm
	{ cvt.f32.bf16 %f33, %rs10;}

	// end inline asm
	add.s64 	%rd112, %rd111, %rd39;
	shl.b64 	%rd113, %rd112, 1;
	add.s64 	%rd114, %rd1, %rd113;
	ld.global.u16 	%rs11, [%rd114];
	// begin inline asm
	{ cvt.f32.bf16 %f34, %rs11;}

	// end inline asm
	fma.rn.f32 	%f47, %f33, %f34, %f46;
	ld.shared.u64 	%rd115, [%r92+-8];
	ld.shared.u16 	%rs12, [%r91+-2];
	// begin inline asm
	{ cvt.f32.bf16 %f35, %rs12;}

	// end inline asm
	add.s64 	%rd116, %rd115, %rd39;
	shl.b64 	%rd117, %rd116, 1;
	add.s64 	%rd118, %rd1, %rd117;
	ld.global.u16 	%rs13, [%rd118];
	// begin inline asm
	{ cvt.f32.bf16 %f36, %rs13;}

	// end inline asm
	fma.rn.f32 	%f48, %f35, %f36, %f47;
	ld.shared.u64 	%rd119, [%r92];
	ld.shared.u16 	%rs14, [%r91];
	// begin inline asm
	{ cvt.f32.bf16 %f37, %rs14;}

	// end inline asm
	add.s64 	%rd120, %rd119, %rd39;
	shl.b64 	%rd121, %rd120, 1;
	add.s64 	%rd122, %rd1, %rd121;
	ld.global.u16 	%rs15, [%rd122];
	// begin inline asm
	{ cvt.f32.bf16 %f38, %rs15;}

	// end inline asm
	fma.rn.f32 	%f49, %f37, %f38, %f48;
	ld.shared.u64 	%rd123, [%r92+8];
	ld.shared.u16 	%rs16, [%r91+2];
	// begin inline asm
	{ cvt.f32.bf16 %f39, %rs16;}

	// end inline asm
	add.s64 	%rd124, %rd123, %rd39;
	shl.b64 	%rd125, %rd124, 1;
	add.s64 	%rd126, %rd1, %rd125;
	ld.global.u16 	%rs17, [%rd126];
	// begin inline asm
	{ cvt.f32.bf16 %f40, %rs17;}

	// end inline asm
	fma.rn.f32 	%f50, %f39, %f40, %f49;
	ld.shared.u64 	%rd127, [%r92+16];
	ld.shared.u16 	%rs18, [%r91+4];
	// begin inline asm
	{ cvt.f32.bf16 %f41, %rs18;}

	// end inline asm
	add.s64 	%rd128, %rd127, %rd39;
	shl.b64 	%rd129, %rd128, 1;
	add.s64 	%rd130, %rd1, %rd129;
	ld.global.u16 	%rs19, [%rd130];
	// begin inline asm
	{ cvt.f32.bf16 %f42, %rs19;}

	// end inline asm
	fma.rn.f32 	%f51, %f41, %f42, %f50;
	ld.shared.u64 	%rd131, [%r92+24];
	ld.shared.u16 	%rs20, [%r91+6];
	// begin inline asm
	{ cvt.f32.bf16 %f43, %rs20;}

	// end inline asm
	add.s64 	%rd132, %rd131, %rd39;
	shl.b64 	%rd133, %rd132, 1;
	add.s64 	%rd134, %rd1, %rd133;
	ld.global.u16 	%rs21, [%rd134];
	// begin inline asm
	{ cvt.f32.bf16 %f44, %rs21;}

	// end inline asm
	fma.rn.f32 	%f132, %f43, %f44, %f51;
	add.s64 	%rd262, %rd262, -8;
	add.s32 	%r92, %r92, 64;
	add.s32 	%r91, %r91, 16;
	setp.eq.s64 	%p18, %rd262, 0;
	mov.u64 	%rd260, %rd34;
	@%p18 bra 	$L__BB3_28;
	bra.uni 	$L__BB3_27;
$L__BB3_28:
	setp.eq.s64 	%p19, %rd30, 0;
	@%p19 bra 	$L__BB3_36;
	add.s64 	%rd135, %rd30, -1;
	setp.lt.u64 	%p20, %rd135, 3;
	@%p20 bra 	$L__BB3_31;
	cvt.u32.u64 	%r56, %rd260;
	shl.b32 	%r57, %r56, 3;
	mov.u32 	%r58, _ZZ13dsmm_csc_bf16E18shared_row_indices;
	add.s32 	%r59, %r58, %r57;
	ld.shared.u64 	%rd136, [%r59];
	shl.b32 	%r60, %r56, 1;
	mov.u32 	%r61, _ZZ13dsmm_csc_bf16E13shared_values;
	add.s32 	%r62, %r61, %r60;
	ld.shared.u16 	%rs22, [%r62];
	// begin inline asm
	{ cvt.f32.bf16 %f53, %rs22;}

	// end inline asm
	add.s64 	%rd137, %rd136, %rd39;
	shl.b64 	%rd138, %rd137, 1;
	add.s64 	%rd139, %rd1, %rd138;
	ld.global.u16 	%rs23, [%rd139];
	// begin inline asm
	{ cvt.f32.bf16 %f54, %rs23;}

	// end inline asm
	fma.rn.f32 	%f61, %f53, %f54, %f132;
	ld.shared.u64 	%rd140, [%r59+8];
	ld.shared.u16 	%rs24, [%r62+2];
	// begin inline asm
	{ cvt.f32.bf16 %f55, %rs24;}

	// end inline asm
	add.s64 	%rd141, %rd140, %rd39;
	shl.b64 	%rd142, %rd141, 1;
	add.s64 	%rd143, %rd1, %rd142;
	ld.global.u16 	%rs25, [%rd143];
	// begin inline asm
	{ cvt.f32.bf16 %f56, %rs25;}

	// end inline asm
	fma.rn.f32 	%f62, %f55, %f56, %f61;
	ld.shared.u64 	%rd144, [%r59+16];
	ld.shared.u16 	%rs26, [%r62+4];
	// begin inline asm
	{ cvt.f32.bf16 %f57, %rs26;}

	// end inline asm
	add.s64 	%rd145, %rd144, %rd39;
	shl.b64 	%rd146, %rd145, 1;
	add.s64 	%rd147, %rd1, %rd146;
	ld.global.u16 	%rs27, [%rd147];
	// begin inline asm
	{ cvt.f32.bf16 %f58, %rs27;}

	// end inline asm
	fma.rn.f32 	%f63, %f57, %f58, %f62;
	ld.shared.u64 	%rd148, [%r59+24];
	ld.shared.u16 	%rs28, [%r62+6];
	// begin inline asm
	{ cvt.f32.bf16 %f59, %rs28;}

	// end inline asm
	add.s64 	%rd149, %rd148, %rd39;
	shl.b64 	%rd150, %rd149, 1;
	add.s64 	%rd151, %rd1, %rd150;
	ld.global.u16 	%rs29, [%rd151];
	// begin inline asm
	{ cvt.f32.bf16 %f60, %rs29;}

	// end inline asm
	fma.rn.f32 	%f132, %f59, %f60, %f63;
	add.s64 	%rd260, %rd260, 4;
$L__BB3_31:
	setp.eq.s64 	%p21, %rd31, 0;
	@%p21 bra 	$L__BB3_36;
	setp.eq.s64 	%p22, %rd31, 1;
	@%p22 bra 	$L__BB3_34;
	cvt.u32.u64 	%r63, %rd260;
	shl.b32 	%r64, %r63, 3;
	add.s32 	%r66, %r72, %r64;
	ld.shared.u64 	%rd152, [%r66];
	shl.b32 	%r67, %r63, 1;
	add.s32 	%r69, %r75, %r67;
	ld.shared.u16 	%rs30, [%r69];
	// begin inline asm
	{ cvt.f32.bf16 %f65, %rs30;}

	// end inline asm
	add.s64 	%rd153, %rd152, %rd39;
	shl.b64 	%rd154, %rd153, 1;
	add.s64 	%rd155, %rd1, %rd154;
	ld.global.u16 	%rs31, [%rd155];
	// begin inline asm
	{ cvt.f32.bf16 %f66, %rs31;}

	// end inline asm
	fma.rn.f32 	%f69, %f65, %f66, %f132;
	ld.shared.u64 	%rd156, [%r66+8];
	ld.shared.u16 	%rs32, [%r69+2];
	// begin inline asm
	{ cvt.f32.bf16 %f67, %rs32;}

	// end inline asm
	add.s64 	%rd157, %rd156, %rd39;
	shl.b64 	%rd158, %rd157, 1;
	add.s64 	%rd159, %rd1, %rd158;
	ld.global.u16 	%rs33, [%rd159];
	// begin inline asm
	{ cvt.f32.bf16 %f68, %rs33;}

	// end inline asm
	fma.rn.f32 	%f132, %f67, %f68, %f69;
	add.s64 	%rd260, %rd260, 2;
$L__BB3_34:
	setp.eq.s64 	%p23, %rd35, 0;
	@%p23 bra 	$L__BB3_36;
	cvt.u32.u64 	%r70, %rd260;
	shl.b32 	%r71, %r70, 3;
	add.s32 	%r73, %r72, %r71;
	ld.shared.u64 	%rd160, [%r73];
	shl.b32 	%r74, %r70, 1;
	add.s32 	%r76, %r75, %r74;
	ld.shared.u16 	%rs34, [%r76];
	// begin inline asm
	{ cvt.f32.bf16 %f70, %rs34;}

	// end inline asm
	add.s64 	%rd161, %rd160, %rd39;
	shl.b64 	%rd162, %rd161, 1;
	add.s64 	%rd163, %rd1, %rd162;
	ld.global.u16 	%rs35, [%rd163];
	// begin inline asm
	{ cvt.f32.bf16 %f71, %rs35;}

	// end inline asm
	fma.rn.f32 	%f132, %f70, %f71, %f132;
$L__BB3_36:
	setp.lt.s64 	%p24, %rd6, 1025;
	@%p24 bra 	$L__BB3_48;
	setp.gt.u64 	%p25, %rd36, -8;
	mov.u64 	%rd265, %rd29;
	@%p25 bra 	$L__BB3_40;
	mov.b64 	%rd264, 0;
	mov.u64 	%rd265, %rd29;
$L__BB3_39:
	.pragma "nounroll";
	ld.param.u32 	%r86, [dsmm_csc_bf16_param_6];
	add.s64 	%rd165, %rd265, %rd4;
	shl.b64 	%rd166, %rd165, 3;
	add.s64 	%rd167, %rd3, %rd166;
	ld.global.u64 	%rd168, [%rd167];
	shl.b64 	%rd169, %rd165, 1;
	add.s64 	%rd170, %rd2, %rd169;
	ld.global.u16 	%rs36, [%rd170];
	// begin inline asm
	{ cvt.f32.bf16 %f73, %rs36;}

	// end inline asm
	mul.lo.s32 	%r77, %r90, %r86;
	cvt.u64.u32 	%rd171, %r77;
	add.s64 	%rd172, %rd168, %rd171;
	shl.b64 	%rd173, %rd172, 1;
	add.s64 	%rd174, %rd1, %rd173;
	ld.global.u16 	%rs37, [%rd174];
	// begin inline asm
	{ cvt.f32.bf16 %f74, %rs37;}

	// end inline asm
	fma.rn.f32 	%f89, %f73, %f74, %f132;
	ld.global.u64 	%rd175, [%rd167+8];
	ld.global.u16 	%rs38, [%rd170+2];
	// begin inline asm
	{ cvt.f32.bf16 %f75, %rs38;}

	// end inline asm
	add.s64 	%rd176, %rd175, %rd171;
	shl.b64 	%rd177, %rd176, 1;
	add.s64 	%rd178, %rd1, %rd177;
	ld.global.u16 	%rs39, [%rd178];
	// begin inline asm
	{ cvt.f32.bf16 %f76, %rs39;}

	// end inline asm
	fma.rn.f32 	%f90, %f75, %f76, %f89;
	ld.global.u64 	%rd179, [%rd167+16];
	ld.global.u16 	%rs40, [%rd170+4];
	// begin inline asm
	{ cvt.f32.bf16 %f77, %rs40;}

	// end inline asm
	add.s64 	%rd180, %rd179, %rd171;
	shl.b64 	%rd181, %rd180, 1;
	add.s64 	%rd182, %rd1, %rd181;
	ld.global.u16 	%rs41, [%rd182];
	// begin inline asm
	{ cvt.f32.bf16 %f78, %rs41;}

	// end inline asm
	fma.rn.f32 	%f91, %f77, %f78, %f90;
	ld.global.u64 	%rd183, [%rd167+24];
	ld.global.u16 	%rs42, [%rd170+6];
	// begin inline asm
	{ cvt.f32.bf16 %f79, %rs42;}

	// end inline asm
	add.s64 	%rd184, %rd183, %rd171;
	shl.b64 	%rd185, %rd184, 1;
	add.s64 	%rd186, %rd1, %rd185;
	ld.global.u16 	%rs43, [%rd186];
	// begin inline asm
	{ cvt.f32.bf16 %f80, %rs43;}

	// end inline asm
	fma.rn.f32 	%f92, %f79, %f80, %f91;
	ld.global.u64 	%rd187, [%rd167+32];
	ld.global.u16 	%rs44, [%rd170+8];
	// begin inline asm
	{ cvt.f32.bf16 %f81, %rs44;}

	// end inline asm
	add.s64 	%rd188, %rd187, %rd171;
	shl.b64 	%rd189, %rd188, 1;
	add.s64 	%rd190, %rd1, %rd189;
	ld.global.u16 	%rs45, [%rd190];
	// begin inline asm
	{ cvt.f32.bf16 %f82, %rs45;}

	// end inline asm
	fma.rn.f32 	%f93, %f81, %f82, %f92;
	ld.global.u64 	%rd191, [%rd167+40];
	ld.global.u16 	%rs46, [%rd170+10];
	// begin inline asm
	{ cvt.f32.bf16 %f83, %rs46;}

	// end inline asm
	add.s64 	%rd192, %rd191, %rd171;
	shl.b64 	%rd193, %rd192, 1;
	add.s64 	%rd194, %rd1, %rd193;
	ld.global.u16 	%rs47, [%rd194];
	// begin inline asm
	{ cvt.f32.bf16 %f84, %rs47;}

	// end inline asm
	fma.rn.f32 	%f94, %f83, %f84, %f93;
	ld.global.u64 	%rd195, [%rd167+48];
	ld.global.u16 	%rs48, [%rd170+12];
	// begin inline asm
	{ cvt.f32.bf16 %f85, %rs48;}

	// end inline asm
	add.s64 	%rd196, %rd195, %rd171;
	shl.b64 	%rd197, %rd196, 1;
	add.s64 	%rd198, %rd1, %rd197;
	ld.global.u16 	%rs49, [%rd198];
	// begin inline asm
	{ cvt.f32.bf16 %f86, %rs49;}

	// end inline asm
	fma.rn.f32 	%f95, %f85, %f86, %f94;
	ld.global.u64 	%rd199, [%rd167+56];
	ld.global.u16 	%rs50, [%rd170+14];
	// begin inline asm
	{ cvt.f32.bf16 %f87, %rs50;}

	// end inline asm
	add.s64 	%rd200, %rd199, %rd171;
	shl.b64 	%rd201, %rd200, 1;
	add.s64 	%rd202, %rd1, %rd201;
	ld.global.u16 	%rs51, [%rd202];
	// begin inline asm
	{ cvt.f32.bf16 %f88, %rs51;}

	// end inline asm
	fma.rn.f32 	%f132, %f87, %f88, %f95;
	add.s64 	%rd265, %rd265, 8;
	add.s64 	%rd264, %rd264, 8;
	setp.ne.s64 	%p26, %rd264, %rd37;
	@%p26 bra 	$L__BB3_39;
$L__BB3_40:
	setp.eq.s64 	%p27, %rd32, 0;
	@%p27 bra 	$L__BB3_48;
	add.s64 	%rd203, %rd32, -1;
	setp.lt.u64 	%p28, %rd203, 3;
	@%p28 bra 	$L__BB3_43;
	ld.param.u32 	%r87, [dsmm_csc_bf16_param_6];
	add.s64 	%rd204, %rd265, %rd4;
	shl.b64 	%rd205, %rd204, 3;
	add.s64 	%rd206, %rd3, %rd205;
	ld.global.u64 	%rd207, [%rd206];
	shl.b64 	%rd208, %rd204, 1;
	add.s64 	%rd209, %rd2, %rd208;
	ld.global.u16 	%rs52, [%rd209];
	// begin inline asm
	{ cvt.f32.bf16 %f97, %rs52;}

	// end inline asm
	mul.lo.s32 	%r78, %r90, %r87;
	cvt.u64.u32 	%rd210, %r78;
	add.s64 	%rd211, %rd207, %rd210;
	shl.b64 	%rd212, %rd211, 1;
	add.s64 	%rd213, %rd1, %rd212;
	ld.global.u16 	%rs53, [%rd213];
	// begin inline asm
	{ cvt.f32.bf16 %f98, %rs53;}

	// end inline asm
	fma.rn.f32 	%f105, %f97, %f98, %f132;
	ld.global.u64 	%rd214, [%rd206+8];
	ld.global.u16 	%rs54, [%rd209+2];
	// begin inline asm
	{ cvt.f32.bf16 %f99, %rs54;}

	// end inline asm
	add.s64 	%rd215, %rd214, %rd210;
	shl.b64 	%rd216, %rd215, 1;
	add.s64 	%rd217, %rd1, %rd216;
	ld.global.u16 	%rs55, [%rd217];
	// begin inline asm
	{ cvt.f32.bf16 %f100, %rs55;}

	// end inline asm
	fma.rn.f32 	%f106, %f99, %f100, %f105;
	ld.global.u64 	%rd218, [%rd206+16];
	ld.global.u16 	%rs56, [%rd209+4];
	// begin inline asm
	{ cvt.f32.bf16 %f101, %rs56;}

	// end inline asm
	add.s64 	%rd219, %rd218, %rd210;
	shl.b64 	%rd220, %rd219, 1;
	add.s64 	%rd221, %rd1, %rd220;
	ld.global.u16 	%rs57, [%rd221];
	// begin inline asm
	{ cvt.f32.bf16 %f102, %rs57;}

	// end inline asm
	fma.rn.f32 	%f107, %f101, %f102, %f106;
	ld.global.u64 	%rd222, [%rd206+24];
	ld.global.u16 	%rs58, [%rd209+6];
	// begin inline asm
	{ cvt.f32.bf16 %f103, %rs58;}

	// end inline asm
	add.s64 	%rd223, %rd222, %rd210;
	shl.b64 	%rd224, %rd223, 1;
	add.s64 	%rd225, %rd1, %rd224;
	ld.global.u16 	%rs59, [%rd225];
	// begin inline asm
	{ cvt.f32.bf16 %f104, %rs59;}

	// end inline asm
	fma.rn.f32 	%f132, %f103, %f104, %f107;
	add.s64 	%rd265, %rd265, 4;
$L__BB3_43:
	setp.eq.s64 	%p29, %rd33, 0;
	@%p29 bra 	$L__BB3_48;
	setp.eq.s64 	%p30, %rd33, 1;
	@%p30 bra 	$L__BB3_46;
	ld.param.u32 	%r88, [dsmm_csc_bf16_param_6];
	add.s64 	%rd226, %rd265, %rd4;
	shl.b64 	%rd227, %rd226, 3;
	add.s64 	%rd228, %rd3, %rd227;
	ld.global.u64 	%rd229, [%rd228];
	shl.b64 	%rd230, %rd226, 1;
	add.s64 	%rd231, %rd2, %rd230;
	ld.global.u16 	%rs60, [%rd231];
	// begin inline asm
	{ cvt.f32.bf16 %f109, %rs60;}

	// end inline asm
	mul.lo.s32 	%r79, %r90, %r88;
	cvt.u64.u32 	%rd232, %r79;
	add.s64 	%rd233, %rd229, %rd232;
	shl.b64 	%rd234, %rd233, 1;
	add.s64 	%rd235, %rd1, %rd234;
	ld.global.u16 	%rs61, [%rd235];
	// begin inline asm
	{ cvt.f32.bf16 %f110, %rs61;}

	// end inline asm
	fma.rn.f32 	%f113, %f109, %f110, %f132;
	ld.global.u64 	%rd236, [%rd228+8];
	ld.global.u16 	%rs62, [%rd231+2];
	// begin inline asm
	{ cvt.f32.bf16 %f111, %rs62;}

	// end inline asm
	add.s64 	%rd237, %rd236, %rd232;
	shl.b64 	%rd238, %rd237, 1;
	add.s64 	%rd239, %rd1, %rd238;
	ld.global.u16 	%rs63, [%rd239];
	// begin inline asm
	{ cvt.f32.bf16 %f112, %rs63;}

	// end inline asm
	fma.rn.f32 	%f132, %f111, %f112, %f113;
	add.s64 	%rd265, %rd265, 2;
$L__BB3_46:
	setp.eq.s64 	%p31, %rd38, 0;
	@%p31 bra 	$L__BB3_48;
	ld.param.u32 	%r89, [dsmm_csc_bf16_param_6];
	add.s64 	%rd240, %rd265, %rd4;
	shl.b64 	%rd241, %rd240, 3;
	add.s64 	%rd242, %rd3, %rd241;
	ld.global.u64 	%rd243, [%rd242];
	shl.b64 	%rd244, %rd240, 1;
	add.s64 	%rd245, %rd2, %rd244;
	ld.global.u16 	%rs64, [%rd245];
	// begin inline asm
	{ cvt.f32.bf16 %f114, %rs64;}

	// end inline asm
	mul.lo.s32 	%r80, %r90, %r89;
	cvt.u64.u32 	%rd246, %r80;
	add.s64 	%rd247, %rd243, %rd246;
	shl.b64 	%rd248, %rd247, 1;
	add.s64 	%rd249, %rd1, %rd248;
	ld.global.u16 	%rs65, [%rd249];
	// begin inline asm
	{ cvt.f32.bf16 %f115, %rs65;}

	// end inline asm
	fma.rn.f32 	%f132, %f114, %f115, %f132;
$L__BB3_48:
	ld.param.u32 	%r84, [dsmm_csc_bf16_param_5];
	ld.param.u64 	%rd253, [dsmm_csc_bf16_param_4];
	// begin inline asm
	{  cvt.rn.bf16.f32 %rs66, %f132;}

	// end inline asm
	mad.lo.s32 	%r81, %r90, %r11, %r1;
	cvta.to.global.u64 	%rd250, %rd253;
	mul.wide.u32 	%rd251, %r81, 2;
	add.s64 	%rd252, %rd250, %rd251;
	st.global.u16 	[%rd252], %rs66;
	mov.u32 	%r82, %ntid.x;
	add.s32 	%r90, %r90, %r82;
	setp.lt.u32 	%p32, %r90, %r84;
	@%p32 bra 	$L__BB3_24;
$L__BB3_49:
	ret;

}


// ===== COMPILED SASS (sm_100) =====

	.target	sm_100

	.elftype	@"ET_EXEC"


//--------------------- .note.nv.tkinfo           --------------------------
	.section	.note.nv.tkinfo,"",@"SHT_NOTE"
	.sectionflags	@"SHF_NOTE_NV_TKINFO"
	.tkinfo
        /*0018*/ 	.word	0x00000002
        /*0030*/ 	.string	""
        /*0030*/ 	.string	"ptxas"
        /*0030*/ 	.string	"Cuda compilation tools, release 13.0, V13.0.88"
        /*0030*/ 	.string	"Build cuda_13.0.r13.0/compiler.36424714_0"
        /*0030*/ 	.string	"-arch sm_100 -m 64 "



//--------------------- .note.nv.cuinfo           --------------------------
	.section	.note.nv.cuinfo,"",@"SHT_NOTE"
	.sectionflags	@"SHF_NOTE_NV_CUINFO"
        /*0018*/ 	.short	0x0002
        /*001a*/ 	.short	0x0064
        /*001c*/ 	.short	0x0082
	.zero		2


//--------------------- .nv.info                  --------------------------
	.section	.nv.info,"",@"SHT_CUDA_INFO"
	.align	4


	//----- nvinfo : EIATTR_REGCOUNT
	.align		4
        /*0000*/ 	.byte	0x04, 0x2f
        /*0002*/ 	.short	(.L_1 - .L_0)
	.align		4
.L_0:
        /*0004*/ 	.word	index@(dsmm_csc_f32)
        /*0008*/ 	.word	0x00000028


	//----- nvinfo : EIATTR_FRAME_SIZE
	.align		4
.L_1:
        /*000c*/ 	.byte	0x04, 0x11
        /*000e*/ 	.short	(.L_3 - .L_2)
	.align		4
.L_2:
        /*0010*/ 	.word	index@($__internal_3_$__cuda_sm20_div_u64)
        /*0014*/ 	.word	0x00000000


	//----- nvinfo : EIATTR_FRAME_SIZE
	.align		4
.L_3:
        /*0018*/ 	.byte	0x04, 0x11
        /*001a*/ 	.short	(.L_5 - .L_4)
	.align		4
.L_4:
        /*001c*/ 	.word	index@(dsmm_csc_f32)
        /*0020*/ 	.word	0x00000000


	//----- nvinfo : EIATTR_REGCOUNT
	.align		4
.L_5:
        /*0024*/ 	.byte	0x04, 0x2f
        /*0026*/ 	.short	(.L_7 - .L_6)
	.align		4
.L_6:
        /*0028*/ 	.word	index@(dsmm_csc_f64)
        /*002c*/ 	.word	0x00000020


	//----- nvinfo : EIATTR_FRAME_SIZE
	.align		4
.L_7:
        /*0030*/ 	.byte	0x04, 0x11
        /*0032*/ 	.short	(.L_9 - .L_8)
	.align		4
.L_8:
        /*0034*/ 	.word	index@($__internal_2_$__cuda_sm20_div_u64)
        /*0038*/ 	.word	0x00000000


	//----- nvinfo : EIATTR_FRAME_SIZE
	.align		4
.L_9:
        /*003c*/ 	.byte	0x04, 0x11
        /*003e*/ 	.short	(.L_11 - .L_10)
	.align		4
.L_10:
        /*0040*/ 	.word	index@(dsmm_csc_f64)
        /*0044*/ 	.word	0x00000000


	//----- nvinfo : EIATTR_REGCOUNT
	.align		4
.L_11:
        /*0048*/ 	.byte	0x04, 0x2f
        /*004a*/ 	.short	(.L_13 - .L_12)
	.align		4
.L_12:
        /*004c*/ 	.word	index@(dsmm_csc_f16)
        /*0050*/ 	.word	0x00000020


	//----- nvinfo : EIATTR_FRAME_SIZE
	.align		4
.L_13:
        /*0054*/ 	.byte	0x04, 0x11
        /*0056*/ 	.short	(.L_15 - .L_14)
	.align		4
.L_14:
        /*0058*/ 	.word	index@($__internal_1_$__cuda_sm20_div_u64)
        /*005c*/ 	.word	0x00000000


	//----- nvinfo : EIATTR_FRAME_SIZE
	.align		4
.L_15:
        /*0060*/ 	.byte	0x04, 0x11
        /*0062*/ 	.short	(.L_17 - .L_16)
	.align		4
.L_16:
        /*0064*/ 	.word	index@(dsmm_csc_f16)
        /*0068*/ 	.word	0x00000000


	//----- nvinfo : EIATTR_REGCOUNT
	.align		4
.L_17:
        /*006c*/ 	.byte	0x04, 0x2f
        /*006e*/ 	.short	(.L_19 - .L_18)
	.align		4
.L_18:
        /*0070*/ 	.word	index@(dsmm_csc_bf16)
        /*0074*/ 	.word	0x00000020


	//----- nvinfo : EIATTR_FRAME_SIZE
	.align		4
.L_19:
        /*0078*/ 	.byte	0x04, 0x11
        /*007a*/ 	.short	(.L_21 - .L_20)
	.align		4
.L_20:
        /*007c*/ 	.word	index@($__internal_0_$__cuda_sm20_div_u64)
        /*0080*/ 	.word	0x00000000


	//----- nvinfo : EIATTR_FRAME_SIZE
	.align		4
.L_21:
        /*0084*/ 	.byte	0x04, 0x11
        /*0086*/ 	.short	(.L_23 - .L_22)
	.align		4
.L_22:
        /*0088*/ 	.word	index@(dsmm_csc_bf16)
        /*008c*/ 	.word	0x00000000


	//----- nvinfo : EIATTR_MIN_STACK_SIZE
	.align		4
.L_23:
        /*0090*/ 	.byte	0x04, 0x12
        /*0092*/ 	.short	(.L_25 - .L_24)
	.align		4
.L_24:
        /*0094*/ 	.word	index@(dsmm_csc_bf16)
        /*0098*/ 	.word	0x00000000


	//----- nvinfo : EIATTR_MIN_STACK_SIZE
	.align		4
.L_25:
        /*009c*/ 	.byte	0x04, 0x12
        /*009e*/ 	.short	(.L_27 - .L_26)
	.align		4
.L_26:
        /*00a0*/ 	.word	index@(dsmm_csc_f16)
        /*00a4*/ 	.word	0x00000000


	//----- nvinfo : EIATTR_MIN_STACK_SIZE
	.align		4
.L_27:
        /*00a8*/ 	.byte	0x04, 0x12
        /*00aa*/ 	.short	(.L_29 - .L_28)
	.align		4
.L_28:
        /*00ac*/ 	.word	index@(dsmm_csc_f64)
        /*00b0*/ 	.word	0x00000000


	//----- nvinfo : EIATTR_MIN_STACK_SIZE
	.align		4
.L_29:
        /*00b4*/ 	.byte	0x04, 0x12
        /*00b6*/ 	.short	(.L_31 - .L_30)
	.align		4
.L_30:
        /*00b8*/ 	.word	index@(dsmm_csc_f32)
        /*00bc*/ 	.word	0x00000000
.L_31:


//--------------------- .nv.compat                --------------------------
	.section	.nv.compat,"",@"SHT_CUDA_COMPAT_INFO"
	.align	4
        /*0000*/ 	.byte	0x02, 0x09, 0x00, 0x00, 0x02, 0x02, 0x01, 0x00, 0x02, 0x05, 0x05, 0x00, 0x03, 0x07, 0x01, 0x01
        /*0010*/ 	.byte	0x02, 0x03, 0x00, 0x00, 0x02, 0x06, 0x01, 0x00, 0x04, 0x0b, 0x08, 0x00, 0x01, 0x00, 0x00, 0x00
        /*0020*/ 	.byte	0x00, 0x00, 0x00, 0x00


//--------------------- .nv.info.dsmm_csc_bf16    --------------------------
	.section	.nv.info.dsmm_csc_bf16,"",@"SHT_CUDA_INFO"
	.sectionflags	@""
	.align	4


	//----- nvinfo : EIATTR_CUDA_API_VERSION
	.align		4
        /*0000*/ 	.byte	0x04, 0x37
        /*0002*/ 	.short	(.L_33 - .L_32)
.L_32:
        /*0004*/ 	.word	0x00000082


	//----- nvinfo : EIATTR_KPARAM_INFO
	.align		4
.L_33:
        /*0008*/ 	.byte	0x04, 0x17
        /*000a*/ 	.short	(.L_35 - .L_34)
.L_34:
        /*000c*/ 	.word	0x00000000
        /*0010*/ 	.short	0x0007
        /*0012*/ 	.short	0x0030
        /*0014*/ 	.byte	0x00, 0xf0, 0x11, 0x00


	//----- nvinfo : EIATTR_KPARAM_INFO
	.align		4
.L_35:
        /*0018*/ 	.byte	0x04, 0x17
        /*001a*/ 	.short	(.L_37 - .L_36)
.L_36:
        /*001c*/ 	.word	0x00000000
        /*0020*/ 	.short	0x0006
        /*0022*/ 	.short	0x002c
        /*0024*/ 	.byte	0x00, 0xf0, 0x11, 0x00


	//----- nvinfo : EIATTR_KPARAM_INFO
	.align		4
.L_37:
        /*0028*/ 	.byte	0x04, 0x17
        /*002a*/ 	.short	(.L_39 - .L_38)
.L_38:
        /*002c*/ 	.word	0x00000000
        /*0030*/ 	.short	0x0005
        /*0032*/ 	.short	0x0028
        /*0034*/ 	.byte	0x00, 0xf0, 0x11, 0x00


	//----- nvinfo : EIATTR_KPARAM_INFO
	.align		4
.L_39:
        /*0038*/ 	.byte	0x04, 0x17
        /*003a*/ 	.short	(.L_41 - .L_40)
.L_40:
        /*003c*/ 	.word	0x00000000
        /*0040*/ 	.short	0x0004
        /*0042*/ 	.short	0x0020
        /*0044*/ 	.byte	0x00, 0xf5, 0x21, 0x00


	//----- nvinfo : EIATTR_KPARAM_INFO
	.align		4
.L_41:
        /*0048*/ 	.byte	0x04, 0x17
        /*004a*/ 	.short	(.L_43 - .L_42)
.L_42:
        /*004c*/ 	.word	0x00000000
        /*0050*/ 	.short	0x0003
        /*0052*/ 	.short	0x0018
        /*0054*/ 	.byte	0x00, 0xf5, 0x21, 0x00


	//----- nvinfo : EIATTR_KPARAM_INFO
	.align		4
.L_43:
        /*0058*/ 	.byte	0x04, 0x17
        /*005a*/ 	.short	(.L_45 - .L_44)
.L_44:
        /*005c*/ 	.word	0x00000000
        /*0060*/ 	.short	0x0002
        /*0062*/ 	.short	0x0010
        /*0064*/ 	.byte	0x00, 0xf5, 0x21, 0x00


	//----- nvinfo : EIATTR_KPARAM_INFO
	.align		4
.L_45:
        /*0068*/ 	.byte	0x04, 0x17
        /*006a*/ 	.short	(.L_47 - .L_46)
.L_46:
        /*006c*/ 	.word	0x00000000
        /*0070*/ 	.short	0x0001
        /*0072*/ 	.short	0x0008
        /*0074*/ 	.byte	0x00, 0xf5, 0x21, 0x00


	//----- nvinfo : EIATTR_KPARAM_INFO
	.align		4
.L_47:
        /*0078*/ 	.byte	0x04, 0x17
        /*007a*/ 	.short	(.L_49 - .L_48)
.L_48:
        /*007c*/ 	.word	0x00000000
        /*0080*/ 	.short	0x0000
        /*0082*/ 	.short	0x0000
        /*0084*/ 	.byte	0x00, 0xf5, 0x21, 0x00


	//----- nvinfo : EIATTR_SPARSE_MMA_MASK
	.align		4
.L_49:
        /*0088*/ 	.byte	0x03, 0x50
        /*008a*/ 	.short	0x0000


	//----- nvinfo : EIATTR_MAXREG_COUNT
	.align		4
        /*008c*/ 	.byte	0x03, 0x1b
        /*008e*/ 	.short	0x00ff


	//----- nvinfo : EIATTR_NUM_BARRIERS
	.align		4
        /*0090*/ 	.byte	0x02, 0x4c
        /*0092*/ 	.byte	0x01
	.zero		1


	//----- nvinfo : EIATTR_MERCURY_ISA_VERSION
	.align		4
        /*0094*/ 	.byte	0x03, 0x5f
        /*0096*/ 	.short	0x0101


	//----- nvinfo : EIATTR_VRC_CTA_INIT_COUNT
	.align		4
        /*0098*/ 	.byte	0x02, 0x4a
	.zero		1
	.zero		1


	//----- nvinfo : EIATTR_EXIT_INSTR_OFFSETS
	.align		4
        /*009c*/ 	.byte	0x04, 0x1c
        /*009e*/ 	.short	(.L_51 - .L_50)


	//   ....[0]....
.L_50:
        /*00a0*/ 	.word	0x00000040


	//   ....[1]....
        /*00a4*/ 	.word	0x000000e0


	//   ....[2]....
        /*00a8*/ 	.word	0x00000bb0


	//   ....[3]....
        /*00ac*/ 	.word	0x000029f0


	//----- nvinfo : EIATTR_CRS_STACK_SIZE
	.align		4
.L_51:
        /*00b0*/ 	.byte	0x04, 0x1e
        /*00b2*/ 	.short	(.L_53 - .L_52)
.L_52:
        /*00b4*/ 	.word	0x00000000


	//----- nvinfo : EIATTR_CBANK_PARAM_SIZE
	.align		4
.L_53:
        /*00b8*/ 	.byte	0x03, 0x19
        /*00ba*/ 	.short	0x0034


	//----- nvinfo : EIATTR_PARAM_CBANK
	.align		4
        /*00bc*/ 	.byte	0x04, 0x0a
        /*00be*/ 	.short	(.L_55 - .L_54)
	.align		4
.L_54:
        /*00c0*/ 	.word	index@(.nv.constant0.dsmm_csc_bf16)
        /*00c4*/ 	.short	0x0380
        /*00c6*/ 	.short	0x0034


	//----- nvinfo : EIATTR_SW_WAR
	.align		4
.L_55:
        /*00c8*/ 	.byte	0x04, 0x36
        /*00ca*/ 	.short	(.L_57 - .L_56)
.L_56:
        /*00cc*/ 	.word	0x00000008
.L_57:


//--------------------- .nv.info.dsmm_csc_f16     --------------------------
	.section	.nv.info.dsmm_csc_f16,"",@"SHT_CUDA_INFO"
	.sectionflags	@""
	.align	4


	//----- nvinfo : EIATTR_CUDA_API_VERSION
	.align		4
        /*0000*/ 	.byte	0x04, 0x37
        /*0002*/ 	.short	(.L_59 - .L_58)
.L_58:
        /*0004*/ 	.word	0x00000082


	//----- nvinfo : EIATTR_KPARAM_INFO
	.align		4
.L_59:
        /*0008*/ 	.byte	0x04, 0x17
        /*000a*/ 	.short	(.L_61 - .L_60)
.L_60:
        /*000c*/ 	.word	0x00000000
        /*0010*/ 	.short	0x0007
        /*0012*/ 	.short	0x0030
        /*0014*/ 	.byte	0x00, 0xf0, 0x11, 0x00


	//----- nvinfo : EIATTR_KPARAM_INFO
	.align		4
.L_61:
        /*0018*/ 	.byte	0x04, 0x17
        /*001a*/ 	.short	(.L_63 - .L_62)
.L_62:
        /*001c*/ 	.word	0x00000000
        /*0020*/ 	.short	0x0006
        /*0022*/ 	.short	0x002c
        /*0024*/ 	.byte	0x00, 0xf0, 0x11, 0x00


	//----- nvinfo : EIATTR_KPARAM_INFO
	.align		4
.L_63:
        /*0028*/ 	.byte	0x04, 0x17
        /*002a*/ 	.short	(.L_65 - .L_64)
.L_64:
        /*002c*/ 	.word	0x00000000
        /*0030*/ 	.short	0x0005
        /*0032*/ 	.short	0x0028
        /*0034*/ 	.byte	0x00, 0xf0, 0x11, 0x00


	//----- nvinfo : EIATTR_KPARAM_INFO
	.align		4
.L_65:
        /*0038*/ 	.byte	0x04, 0x17
        /*003a*/ 	.short	(.L_67 - .L_66)
.L_66:
        /*003c*/ 	.word	0x00000000
        /*0040*/ 	.short	0x0004
        /*0042*/ 	.short	0x0020
        /*0044*/ 	.byte	0x00, 0xf5, 0x21, 0x00


	//----- nvinfo : EIATTR_KPARAM_INFO
	.align		4
.L_67:
        /*0048*/ 	.byte	0x04, 0x17
        /*004a*/ 	.short	(.L_69 - .L_68)
.L_68:
        /*004c*/ 	.word	0x00000000
        /*0050*/ 	.short	0x0003
        /*0052*/ 	.short	0x0018
        /*0054*/ 	.byte	0x00, 0xf5, 0x21, 0x00


	//----- nvinfo : EIATTR_KPARAM_INFO
	.align		4
.L_69:
        /*0058*/ 	.byte	0x04, 0x17
        /*005a*/ 	.short	(.L_71 - .L_70)
.L_70:
        /*005c*/ 	.word	0x00000000
        /*0060*/ 	.short	0x0002
        /*0062*/ 	.short	0x0010
        /*0064*/ 	.byte	0x00, 0xf5, 0x21, 0x00


	//----- nvinfo : EIATTR_KPARAM_INFO
	.align		4
.L_71:
        /*0068*/ 	.byte	0x04, 0x17
        /*006a*/ 	.short	(.L_73 - .L_72)
.L_72:
        /*006c*/ 	.word	0x00000000
        /*0070*/ 	.short	0x0001
        /*0072*/ 	.short	0x0008
        /*0074*/ 	.byte	0x00, 0xf5, 0x21, 0x00


	//----- nvinfo : EIATTR_KPARAM_INFO
	.align		4
.L_73:
        /*0078*/ 	.byte	0x04, 0x17
        /*007a*/ 	.short	(.L_75 - .L_74)
.L_74:
        /*007c*/ 	.word	0x00000000
        /*0080*/ 	.short	0x0000
        /*0082*/ 	.short	0x0000
        /*0084*/ 	.byte	0x00, 0xf5, 0x21, 0x00


	//----- nvinfo : EIATTR_SPARSE_MMA_MASK
	.align		4
.L_75:
        /*0088*/ 	.byte	0x03, 0x50
        /*008a*/ 	.short	0x0000


	//----- nvinfo : EIATTR_MAXREG_COUNT
	.align		4
        /*008c*/ 	.byte	0x03, 0x1b
        /*008e*/ 	.short	0x00ff


	//----- nvinfo : EIATTR_NUM_BARRIERS
	.align		4
        /*0090*/ 	.byte	0x02, 0x4c
        /*0092*/ 	.byte	0x01
	.zero		1


	//----- nvinfo : EIATTR_MERCURY_ISA_VERSION
	.align		4
        /*0094*/ 	.byte	0x03, 0x5f
        /*0096*/ 	.short	0x0101


	//----- nvinfo : EIATTR_VRC_CTA_INIT_COUNT
	.align		4
        /*0098*/ 	.byte	0x02, 0x4a
	.zero		1
	.zero		1


	//----- nvinfo : EIATTR_EXIT_INSTR_OFFSETS
	.align		4
        /*009c*/ 	.byte	0x04, 0x1c
        /*009e*/ 	.short	(.L_77 - .L_76)


	//   ....[0]....
.L_76:
        /*00a0*/ 	.word	0x00000040


	//   ....[1]....
        /*00a4*/ 	.word	0x000000e0


	//   ....[2]....
        /*00a8*/ 	.word	0x00000bb0


	//   ....[3]....
        /*00ac*/ 	.word	0x00002a10


	//----- nvinfo : EIATTR_CRS_STACK_SIZE
	.align		4
.L_77:
        /*00b0*/ 	.byte	0x04, 0x1e
        /*00b2*/ 	.short	(.L_79 - .L_78)
.L_78:
        /*00b4*/ 	.word	0x00000000


	//----- nvinfo : EIATTR_CBANK_PARAM_SIZE
	.align		4
.L_79:
        /*00b8*/ 	.byte	0x03, 0x19
        /*00ba*/ 	.short	0x0034


	//----- nvinfo : EIATTR_PARAM_CBANK
	.align		4
        /*00bc*/ 	.byte	0x04, 0x0a
        /*00be*/ 	.short	(.L_81 - .L_80)
	.align		4
.L_80:
        /*00c0*/ 	.word	index@(.nv.constant0.dsmm_csc_f16)
        /*00c4*/ 	.short	0x0380
        /*00c6*/ 	.short	0x0034


	//----- nvinfo : EIATTR_SW_WAR
	.align		4
.L_81:
        /*00c8*/ 	.byte	0x04, 0x36
        /*00ca*/ 	.short	(.L_83 - .L_82)
.L_82:
        /*00cc*/ 	.word	0x00000008
.L_83:


//--------------------- .nv.info.dsmm_csc_f64     --------------------------
	.section	.nv.info.dsmm_csc_f64,"",@"SHT_CUDA_INFO"
	.sectionflags	@""
	.align	4


	//----- nvinfo : EIATTR_CUDA_API_VERSION
	.align		4
        /*0000*/ 	.byte	0x04, 0x37
        /*0002*/ 	.short	(.L_85 - .L_84)
.L_84:
        /*0004*/ 	.word	0x00000082


	//----- nvinfo : EIATTR_KPARAM_INFO
	.align		4
.L_85:
        /*0008*/ 	.byte	0x04, 0x17
        /*000a*/ 	.short	(.L_87 - .L_86)
.L_86:
        /*000c*/ 	.word	0x00000000
        /*0010*/ 	.short	0x0007
        /*0012*/ 	.short	0x0030
        /*0014*/ 	.byte	0x00, 0xf0, 0x11, 0x00


	//----- nvinfo : EIATTR_KPARAM_INFO
	.align		4
.L_87:
        /*0018*/ 	.byte	0x04, 0x17
        /*001a*/ 	.short	(.L_89 - .L_88)
.L_88:
        /*001c*/ 	.word	0x00000000
        /*0020*/ 	.short	0x0006
        /*0022*/ 	.short	0x002c
        /*0024*/ 	.byte	0x00, 0xf0, 0x11, 0x00


	//----- nvinfo : EIATTR_KPARAM_INFO
	.align		4
.L_89:
        /*0028*/ 	.byte	0x04, 0x17
        /*002a*/ 	.short	(.L_91 - .L_90)
.L_90:
        /*002c*/ 	.word	0x00000000
        /*0030*/ 	.short	0x0005
        /*0032*/ 	.short	0x0028
        /*0034*/ 	.byte	0x00, 0xf0, 0x11, 0x00


	//----- nvinfo : EIATTR_KPARAM_INFO
	.align		4
.L_91:
        /*0038*/ 	.byte	0x04, 0x17
        /*003a*/ 	.short	(.L_93 - .L_92)
.L_92:
        /*003c*/ 	.word	0x00000000
        /*0040*/ 	.short	0x0004
        /*0042*/ 	.short	0x0020
        /*0044*/ 	.byte	0x00, 0xf5, 0x21, 0x00


	//----- nvinfo : EIATTR_KPARAM_INFO
	.align		4
.L_93:
        /*0048*/ 	.byte	0x04, 0x17
        /*004a*/ 	.short	(.L_95 - .L_94)
.L_94:
        /*004c*/ 	.word	0x00000000
        /*0050*/ 	.short	0x0003
        /*0052*/ 	.short	0x0018
        /*0054*/ 	.byte	0x00, 0xf5, 0x21, 0x00


	//----- nvinfo : EIATTR_KPARAM_INFO
	.align		4
.L_95:
        /*0058*/ 	.byte	0x04, 0x17
        /*005a*/ 	.short	(.L_97 - .L_96)
.L_96:
        /*005c*/ 	.word	0x00000000
        /*0060*/ 	.short	0x0002
        /*0062*/ 	.short	0x0010
        /*0064*/ 	.byte	0x00, 0xf5, 0x21, 0x00


	//----- nvinfo : EIATTR_KPARAM_INFO
	.align		4
.L_97:
        /*0068*/ 	.byte	0x04, 0x17
        /*006a*/ 	.short	(.L_99 - .L_98)
.L_98:
        /*006c*/ 	.word	0x00000000
        /*0070*/ 	.short	0x0001
        /*0072*/ 	.short	0x0008
        /*0074*/ 	.byte	0x00, 0xf5, 0x21, 0x00


	//----- nvinfo : EIATTR_KPARAM_INFO
	.align		4
.L_99:
        /*0078*/ 	.byte	0x04, 0x17
        /*007a*/ 	.short	(.L_101 - .L_100)
.L_100:
        /*007c*/ 	.word	0x00000000
        /*0080*/ 	.short	0x0000
        /*0082*/ 	.short	0x0000
        /*0084*/ 	.byte	0x00, 0xf5, 0x21, 0x00


	//----- nvinfo : EIATTR_SPARSE_MMA_MASK
	.align		4
.L_101:
        /*0088*/ 	.byte	0x03, 0x50
        /*008a*/ 	.short	0x0000


	//----- nvinfo : EIATTR_MAXREG_COUNT
	.align		4
        /*008c*/ 	.byte	0x03, 0x1b
        /*008e*/ 	.short	0x00ff


	//----- nvinfo : EIATTR_NUM_BARRIERS
	.align		4
        /*0090*/ 	.byte	0x02, 0x4c
        /*0092*/ 	.byte	0x01
	.zero		1


	//----- nvinfo : EIATTR_MERCURY_ISA_VERSION
	.align		4
        /*0094*/ 	.byte	0x03, 0x5f
        /*0096*/ 	.short	0x0101


	//----- nvinfo : EIATTR_VRC_CTA_INIT_COUNT
	.align		4
        /*0098*/ 	.byte	0x02, 0x4a
	.zero		1
	.zero		1


	//----- nvinfo : EIATTR_EXIT_INSTR_OFFSETS
	.align		4
        /*009c*/ 	.byte	0x04, 0x1c
        /*009e*/ 	.short	(.L_103 - .L_102)


	//   ....[0]....
.L_102:
        /*00a0*/ 	.word	0x00000040


	//   ....[1]....
        /*00a4*/ 	.word	0x000000e0


	//   ....[2]....
        /*00a8*/ 	.word	0x00000c50


	//   ....[3]....
        /*00ac*/ 	.word	0x000027c0


	//----- nvinfo : EIATTR_CRS_STACK_SIZE
	.align		4
.L_103:
        /*00b0*/ 	.byte	0x04, 0x1e
        /*00b2*/ 	.short	(.L_105 - .L_104)
.L_104:
        /*00b4*/ 	.word	0x00000000


	//----- nvinfo : EIATTR_CBANK_PARAM_SIZE
	.align		4
.L_105:
        /*00b8*/ 	.byte	0x03, 0x19
        /*00ba*/ 	.short	0x0034


	//----- nvinfo : EIATTR_PARAM_CBANK
	.align		4
        /*00bc*/ 	.byte	0x04, 0x0a
        /*00be*/ 	.short	(.L_107 - .L_106)
	.align		4
.L_106:
        /*00c0*/ 	.word	index@(.nv.constant0.dsmm_csc_f64)
        /*00c4*/ 	.short	0x0380
        /*00c6*/ 	.short	0x0034


	//----- nvinfo : EIATTR_SW_WAR
	.align		4
.L_107:
        /*00c8*/ 	.byte	0x04, 0x36
        /*00ca*/ 	.short	(.L_109 - .L_108)
.L_108:
        /*00cc*/ 	.word	0x00000008
.L_109:


//--------------------- .nv.info.dsmm_csc_f32     --------------------------
	.section	.nv.info.dsmm_csc_f32,"",@"SHT_CUDA_INFO"
	.sectionflags	@""
	.align	4


	//----- nvinfo : EIATTR_CUDA_API_VERSION
	.align		4
        /*0000*/ 	.byte	0x04, 0x37
        /*0002*/ 	.short	(.L_111 - .L_110)
.L_110:
        /*0004*/ 	.word	0x00000082


	//----- nvinfo : EIATTR_KPARAM_INFO
	.align		4
.L_111:
        /*0008*/ 	.byte	0x04, 0x17
        /*000a*/ 	.short	(.L_113 - .L_112)
.L_112:
        /*000c*/ 	.word	0x00000000
        /*0010*/ 	.short	0x0007
        /*0012*/ 	.short	0x0030
        /*0014*/ 	.byte	0x00, 0xf0, 0x11, 0x00


	//----- nvinfo : EIATTR_KPARAM_INFO
	.align		4
.L_113:
        /*0018*/ 	.byte	0x04, 0x17
        /*001a*/ 	.short	(.L_115 - .L_114)
.L_114:
        /*001c*/ 	.word	0x00000000
        /*0020*/ 	.short	0x0006
        /*0022*/ 	.short	0x002c
        /*0024*/ 	.byte	0x00, 0xf0, 0x11, 0x00


	//----- nvinfo : EIATTR_KPARAM_INFO
	.align		4
.L_115:
        /*0028*/ 	.byte	0x04, 0x17
        /*002a*/ 	.short	(.L_117 - .L_116)
.L_116:
        /*002c*/ 	.word	0x00000000
        /*0030*/ 	.short	0x0005
        /*0032*/ 	.short	0x0028
        /*0034*/ 	.byte	0x00, 0xf0, 0x11, 0x00


	//----- nvinfo : EIATTR_KPARAM_INFO
	.align		4
.L_117:
        /*0038*/ 	.byte	0x04, 0x17
        /*003a*/ 	.short	(.L_119 - .L_118)
.L_118:
        /*003c*/ 	.word	0x00000000
        /*0040*/ 	.short	0x0004
        /*0042*/ 	.short	0x0020
        /*0044*/ 	.byte	0x00, 0xf5, 0x21, 0x00


	//----- nvinfo : EIATTR_KPARAM_INFO
	.align		4
.L_119:
        /*0048*/ 	.byte	0x04, 0x17
        /*004a*/ 	.short	(.L_121 - .L_120)
.L_120:
        /*004c*/ 	.word	0x00000000
        /*0050*/ 	.short	0x0003
        /*0052*/ 	.short	0x0018
        /*0054*/ 	.byte	0x00, 0xf5, 0x21, 0x00


	//----- nvinfo : EIATTR_KPARAM_INFO
	.align		4
.L_121:
        /*0058*/ 	.byte	0x04, 0x17
        /*005a*/ 	.short	(.L_123 - .L_122)
.L_122:
        /*005c*/ 	.word	0x00000000
        /*0060*/ 	.short	0x0002
        /*0062*/ 	.short	0x0010
        /*0064*/ 	.byte	0x00, 0xf5, 0x21, 0x00


	//----- nvinfo : EIATTR_KPARAM_INFO
	.align		4
.L_123:
        /*0068*/ 	.byte	0x04, 0x17
        /*006a*/ 	.short	(.L_125 - .L_124)
.L_124:
        /*006c*/ 	.word	0x00000000
        /*0070*/ 	.short	0x0001
        /*0072*/ 	.short	0x0008
        /*0074*/ 	.byte	0x00, 0xf5, 0x21, 0x00


	//----- nvinfo : EIATTR_KPARAM_INFO
	.align		4
.L_125:
        /*0078*/ 	.byte	0x04, 0x17
        /*007a*/ 	.short	(.L_127 - .L_126)
.L_126:
        /*007c*/ 	.word	0x00000000
        /*0080*/ 	.short	0x0000
        /*0082*/ 	.short	0x0000
        /*0084*/ 	.byte	0x00, 0xf5, 0x21, 0x00


	//----- nvinfo : EIATTR_SPARSE_MMA_MASK
	.align		4
.L_127:
        /*0088*/ 	.byte	0x03, 0x50
        /*008a*/ 	.short	0x0000


	//----- nvinfo : EIATTR_MAXREG_COUNT
	.align		4
        /*008c*/ 	.byte	0x03, 0x1b
        /*008e*/ 	.short	0x00ff


	//----- nvinfo : EIATTR_NUM_BARRIERS
	.align		4
        /*0090*/ 	.byte	0x02, 0x4c
        /*0092*/ 	.byte	0x01
	.zero		1


	//----- nvinfo : EIATTR_MERCURY_ISA_VERSION
	.align		4
        /*0094*/ 	.byte	0x03, 0x5f
        /*0096*/ 	.short	0x0101


	//----- nvinfo : EIATTR_VRC_CTA_INIT_COUNT
	.align		4
        /*0098*/ 	.byte	0x02, 0x4a
	.zero		1
	.zero		1


	//----- nvinfo : EIATTR_EXIT_INSTR_OFFSETS
	.align		4
        /*009c*/ 	.byte	0x04, 0x1c
        /*009e*/ 	.short	(.L_129 - .L_128)


	//   ....[0]....
.L_128:
        /*00a0*/ 	.word	0x00000040


	//   ....[1]....
        /*00a4*/ 	.word	0x000000e0


	//   ....[2]....
        /*00a8*/ 	.word	0x00000bb0


	//   ....[3]....
        /*00ac*/ 	.word	0x00002620


	//----- nvinfo : EIATTR_CRS_STACK_SIZE
	.align		4
.L_129:
        /*00b0*/ 	.byte	0x04, 0x1e
        /*00b2*/ 	.short	(.L_131 - .L_130)
.L_130:
        /*00b4*/ 	.word	0x00000000


	//----- nvinfo : EIATTR_CBANK_PARAM_SIZE
	.align		4
.L_131:
        /*00b8*/ 	.byte	0x03, 0x19
        /*00ba*/ 	.short	0x0034


	//----- nvinfo : EIATTR_PARAM_CBANK
	.align		4
        /*00bc*/ 	.byte	0x04, 0x0a
        /*00be*/ 	.short	(.L_133 - .L_132)
	.align		4
.L_132:
        /*00c0*/ 	.word	index@(.nv.constant0.dsmm_csc_f32)
        /*00c4*/ 	.short	0x0380
        /*00c6*/ 	.short	0x0034


	//----- nvinfo : EIATTR_SW_WAR
	.align		4
.L_133:
        /*00c8*/ 	.byte	0x04, 0x36
        /*00ca*/ 	.short	(.L_135 - .L_134)
.L_134:
        /*00cc*/ 	.word	0x00000008
.L_135:


//--------------------- .nv.callgraph             --------------------------
	.section	.nv.callgraph,"",@"SHT_CUDA_CALLGRAPH"
	.align	4
	.sectionentsize	8
	.align		4
        /*0000*/ 	.word	0x00000000
	.align		4
        /*0004*/ 	.word	0xffffffff
	.align		4
        /*0008*/ 	.word	0x00000000
	.align		4
        /*000c*/ 	.word	0xfffffffe
	.align		4
        /*0010*/ 	.word	0x00000000
	.align		4
        /*0014*/ 	.word	0xfffffffd
	.align		4
        /*0018*/ 	.word	0x00000000
	.align		4
        /*001c*/ 	.word	0xfffffffc


//--------------------- .text.dsmm_csc_bf16       --------------------------
	.section	.text.dsmm_csc_bf16,"ax",@progbits
	.align	128
        .global         dsmm_csc_bf16
        .type           dsmm_csc_bf16,@function
        .size           dsmm_csc_bf16,(.L_x_83 - dsmm_csc_bf16)
        .other          dsmm_csc_bf16,@"STO_CUDA_ENTRY STV_DEFAULT"
dsmm_csc_bf16:
.text.dsmm_csc_bf16:
[----:B------:R-:W-:Y:S01]  /*0000*/  LDC R1, c[0x0][0x37c] ;  /* 0x0000df00ff017b82 */ /* 0x000fe20000000800 */
[----:B------:R-:W0:Y:S01]  /*0010*/  S2R R18, SR_CTAID.X ;  /* 0x0000000000127919 */ /* 0x000e220000002500 */
[----:B------:R-:W0:Y:S02]  /*0020*/  LDCU UR4, c[0x0][0x3b0] ;  /* 0x00007600ff0477ac */ /* 0x000e240008000800 */
[----:B0-----:R-:W-:-:S13]  /*0030*/  ISETP.GE.U32.AND P0, PT, R18, UR4, PT ;  /* 0x0000000412007c0c */ /* 0x001fda000bf06070 */
[----:B------:R-:W-:Y:S05]  /*0040*/  @P0 EXIT ;  /* 0x000000000000094d */ /* 0x000fea0003800000 */
[----:B------:R-:W0:Y:S01]  /*0050*/  LDC.64 R2, c[0x0][0x388] ;  /* 0x0000e200ff027b82 */ /* 0x000e220000000a00 */
[----:B------:R-:W1:Y:S01]  /*0060*/  LDCU.64 UR8, c[0x0][0x358] ;  /* 0x00006b00ff0877ac */ /* 0x000e620008000a00 */
[----:B0-----:R-:W-:-:S05]  /*0070*/  IMAD.WIDE.U32 R2, R18, 0x8, R2 ;  /* 0x0000000812027825 */ /* 0x001fca00078e0002 */
[----:B-1----:R-:W2:Y:S04]  /*0080*/  LDG.E.64 R24, desc[UR8][R2.64] ;  /* 0x0000000802187981 */ /* 0x002ea8000c1e1b00 */
[----:B------:R-:W2:Y:S02]  /*0090*/  LDG.E.64 R8, desc[UR8][R2.64+0x8] ;  /* 0x0000080802087981 */ /* 0x000ea4000c1e1b00 */
[----:B--2---:R-:W-:-:S04]  /*00a0*/  IADD3 R6, P1, PT, -R24, R8, RZ ;  /* 0x0000000818067210 */ /* 0x004fc80007f3e1ff */
[----:B------:R-:W-:Y:S01]  /*00b0*/  ISETP.NE.U32.AND P0, PT, R6, RZ, PT ;  /* 0x000000ff0600720c */ /* 0x000fe20003f05070 */
[----:B------:R-:W-:-:S05]  /*00c0*/  IMAD.X R0, R9, 0x1, ~R25, P1 ;  /* 0x0000000109007824 */ /* 0x000fca00008e0e19 */
[----:B------:R-:W-:-:S13]  /*00d0*/  ISETP.NE.AND.EX P0, PT, R0, RZ, PT, P0 ;  /* 0x000000ff0000720c */ /* 0x000fda0003f05300 */
[----:B------:R-:W-:Y:S05]  /*00e0*/  @!P0 EXIT ;  /* 0x000000000000894d */ /* 0x000fea0003800000 */
[----:B------:R-:W0:Y:S01]  /*00f0*/  S2R R7, SR_TID.X ;  /* 0x0000000000077919 */ /* 0x000e220000002100 */
[----:B------:R-:W-:Y:S01]  /*0100*/  BSSY.RECONVERGENT B0, `(.L_x_0) ;  /* 0x00000a7000007945 */ /* 0x000fe20003800200 */
[----:B0-----:R-:W-:Y:S01]  /*0110*/  ISETP.GT.U32.AND P0, PT, R6, R7, PT ;  /* 0x000000070600720c */ /* 0x001fe20003f04070 */
[----:B------:R-:W-:-:S03]  /*0120*/  IMAD.MOV.U32 R19, RZ, RZ, R7 ;  /* 0x000000ffff137224 */ /* 0x000fc600078e0007 */
[----:B------:R-:W-:-:S13]  /*0130*/  ISETP.GT.AND.EX P0, PT, R0, RZ, PT, P0 ;  /* 0x000000ff0000720c */ /* 0x000fda0003f04300 */
[----:B------:R-:W-:Y:S05]  /*0140*/  @!P0 BRA `(.L_x_1) ;  /* 0x0000000800888947 */ /* 0x000fea0003800000 */
[----:B------:R-:W0:Y:S01]  /*0150*/  LDC R2, c[0x0][0x360] ;  /* 0x0000d800ff027b82 */ /* 0x000e220000000800 */
[----:B------:R-:W-:Y:S01]  /*0160*/  IMAD.MOV.U32 R23, RZ, RZ, RZ ;  /* 0x000000ffff177224 */ /* 0x000fe200078e00ff */
[----:B------:R-:W-:Y:S01]  /*0170*/  BSSY.RECONVERGENT B1, `(.L_x_2) ;  /* 0x0000024000017945 */ /* 0x000fe20003800200 */
[----:B0-----:R-:W-:-:S04]  /*0180*/  IADD3 R15, P1, PT, R2, R7, RZ ;  /* 0x00000007020f7210 */ /* 0x001fc80007f3e0ff */
[----:B------:R-:W-:Y:S01]  /*0190*/  ISETP.GE.U32.AND P0, PT, R15, R6, PT ;  /* 0x000000060f00720c */ /* 0x000fe20003f06070 */
[----:B------:R-:W-:Y:S01]  /*01a0*/  IMAD.X R5, RZ, RZ, R23, P1 ;  /* 0x000000ffff057224 */ /* 0x000fe200008e0617 */
[----:B------:R-:W-:-:S04]  /*01b0*/  ISETP.GT.U32.AND P1, PT, R6, R15, PT ;  /* 0x0000000f0600720c */ /* 0x000fc80003f24070 */
[----:B------:R-:W-:Y:S02]  /*01c0*/  ISETP.GE.U32.AND.EX P0, PT, R5, R0, PT, P0 ;  /* 0x000000000500720c */ /* 0x000fe40003f06100 */
[----:B------:R-:W-:Y:S02]  /*01d0*/  ISETP.GT.U32.AND.EX P1, PT, R0, R5, PT, P1 ;  /* 0x000000050000720c */ /* 0x000fe40003f24110 */
[----:B------:R-:W-:Y:S02]  /*01e0*/  SEL R3, RZ, 0x1, P0 ;  /* 0x00000001ff037807 */ /* 0x000fe40000000000 */
[----:B------:R-:W-:Y:S02]  /*01f0*/  SEL R4, R6, R15, P1 ;  /* 0x0000000f06047207 */ /* 0x000fe40000800000 */
[----:B------:R-:W-:Y:S02]  /*0200*/  SEL R13, R0, R5, P1 ;  /* 0x00000005000d7207 */ /* 0x000fe40000800000 */
[----:B------:R-:W-:-:S04]  /*0210*/  IADD3 R15, P0, P1, R4, -R15, -R3 ;  /* 0x8000000f040f7210 */ /* 0x000fc8000791e803 */
[----:B------:R-:W-:-:S04]  /*0220*/  IADD3.X R13, PT, PT, R13, -0x1, ~R5, P0, P1 ;  /* 0xffffffff0d0d7810 */ /* 0x000fc800007e2c05 */
[----:B------:R-:W-:-:S13]  /*0230*/  ISETP.NE.U32.AND P0, PT, R13, RZ, PT ;  /* 0x000000ff0d00720c */ /* 0x000fda0003f05070 */
[----:B------:R-:W-:Y:S05]  /*0240*/  @P0 BRA `(.L_x_3) ;  /* 0x0000000000500947 */ /* 0x000fea0003800000 */
[----:B------:R-:W0:Y:S01]  /*0250*/  I2F.U32.RP R10, R2 ;  /* 0x00000002000a7306 */ /* 0x000e220000209000 */
[----:B------:R-:W-:-:S07]  /*0260*/  ISETP.NE.U32.AND P2, PT, R2, RZ, PT ;  /* 0x000000ff0200720c */ /* 0x000fce0003f45070 */
[----:B0-----:R-:W0:Y:S02]  /*0270*/  MUFU.RCP R10, R10 ;  /* 0x0000000a000a7308 */ /* 0x001e240000001000 */
[----:B0-----:R-:W-:-:S06]  /*0280*/  VIADD R4, R10, 0xffffffe ;  /* 0x0ffffffe0a047836 */ /* 0x001fcc0000000000 */
[----:B------:R0:W1:Y:S02]  /*0290*/  F2I.FTZ.U32.TRUNC.NTZ R5, R4 ;  /* 0x0000000400057305 */ /* 0x000064000021f000 */
[----:B0-----:R-:W-:Y:S02]  /*02a0*/  IMAD.MOV.U32 R4, RZ, RZ, RZ ;  /* 0x000000ffff047224 */ /* 0x001fe400078e00ff */
[----:B-1----:R-:W-:-:S04]  /*02b0*/  IMAD.MOV R11, RZ, RZ, -R5 ;  /* 0x000000ffff0b7224 */ /* 0x002fc800078e0a05 */
[----:B------:R-:W-:-:S04]  /*02c0*/  IMAD R11, R11, R2, RZ ;  /* 0x000000020b0b7224 */ /* 0x000fc800078e02ff */
[----:B------:R-:W-:-:S06]  /*02d0*/  IMAD.HI.U32 R12, R5, R11, R4 ;  /* 0x0000000b050c7227 */ /* 0x000fcc00078e0004 */
[----:B------:R-:W-:-:S04]  /*02e0*/  IMAD.HI.U32 R4, R12, R15, RZ ;  /* 0x0000000f0c047227 */ /* 0x000fc800078e00ff */
[----:B------:R-:W-:-:S04]  /*02f0*/  IMAD.MOV R5, RZ, RZ, -R4 ;  /* 0x000000ffff057224 */ /* 0x000fc800078e0a04 */
[----:B------:R-:W-:Y:S02]  /*0300*/  IMAD R15, R2, R5, R15 ;  /* 0x00000005020f7224 */ /* 0x000fe400078e020f */
[----:B------:R-:W-:-:S03]  /*0310*/  IMAD.MOV.U32 R5, RZ, RZ, RZ ;  /* 0x000000ffff057224 */ /* 0x000fc600078e00ff */
[----:B------:R-:W-:-:S13]  /*0320*/  ISETP.GE.U32.AND P0, PT, R15, R2, PT ;  /* 0x000000020f00720c */ /* 0x000fda0003f06070 */
[----:B------:R-:W-:Y:S02]  /*0330*/  @P0 IMAD.IADD R15, R15, 0x1, -R2 ;  /* 0x000000010f0f0824 */ /* 0x000fe400078e0a02 */
[----:B------:R-:W-:-:S03]  /*0340*/  @P0 VIADD R4, R4, 0x1 ;  /* 0x0000000104040836 */ /* 0x000fc60000000000 */
[----:B------:R-:W-:-:S13]  /*0350*/  ISETP.GE.U32.AND P1, PT, R15, R2, PT ;  /* 0x000000020f00720c */ /* 0x000fda0003f26070 */
[----:B------:R-:W-:Y:S01]  /*0360*/  @P1 VIADD R4, R4, 0x1 ;  /* 0x0000000104041836 */ /* 0x000fe20000000000 */
[----:B------:R-:W-:Y:S01]  /*0370*/  @!P2 LOP3.LUT R4, RZ, R2, RZ, 0x33, !PT ;  /* 0x00000002ff04a212 */ /* 0x000fe200078e33ff */
[----:B------:R-:W-:Y:S06]  /*0380*/  BRA `(.L_x_4) ;  /* 0x0000000000087947 */ /* 0x000fec0003800000 */
.L_x_3:
[----:B------:R-:W-:-:S07]  /*0390*/  MOV R12, 0x3b0 ;  /* 0x000003b0000c7802 */ /* 0x000fce0000000f00 */
[----:B------:R-:W-:Y:S05]  /*03a0*/  CALL.REL.NOINC `($__internal_0_$__cuda_sm20_div_u64) ;  /* 0x0000002400947944 */ /* 0x000fea0003c00000 */
.L_x_4:
[----:B------:R-:W-:Y:S05]  /*03b0*/  BSYNC.RECONVERGENT B1 ;  /* 0x0000000000017941 */ /* 0x000fea0003800200 */
.L_x_2:
[----:B------:R-:W-:Y:S01]  /*03c0*/  IADD3 R4, P0, PT, R4, R3, RZ ;  /* 0x0000000304047210 */ /* 0x000fe20007f1e0ff */
[----:B------:R-:W-:Y:S03]  /*03d0*/  BSSY.RECONVERGENT B1, `(.L_x_5) ;  /* 0x0000028000017945 */ /* 0x000fe60003800200 */
[C---:B------:R-:W-:Y:S01]  /*03e0*/  LOP3.LUT R3, R4.reuse, 0x3, RZ, 0xc0, !PT ;  /* 0x0000000304037812 */ /* 0x040fe200078ec0ff */
[----:B------:R-:W-:Y:S01]  /*03f0*/  IMAD.X R5, RZ, RZ, R5, P0 ;  /* 0x000000ffff057224 */ /* 0x000fe200000e0605 */
[----:B------:R-:W-:Y:S02]  /*0400*/  ISETP.GE.U32.AND P0, PT, R4, 0x3, PT ;  /* 0x000000030400780c */ /* 0x000fe40003f06070 */
[----:B------:R-:W-:Y:S02]  /*0410*/  ISETP.NE.U32.AND P1, PT, R3, 0x3, PT ;  /* 0x000000030300780c */ /* 0x000fe40003f25070 */
[----:B------:R-:W-:-:S02]  /*0420*/  ISETP.GE.U32.AND.EX P0, PT, R5, RZ, PT, P0 ;  /* 0x000000ff0500720c */ /* 0x000fc40003f06100 */
[----:B------:R-:W-:-:S13]  /*0430*/  ISETP.NE.AND.EX P1, PT, RZ, RZ, PT, P1 ;  /* 0x000000ffff00720c */ /* 0x000fda0003f25310 */
[----:B------:R-:W-:Y:S05]  /*0440*/  @!P1 BRA `(.L_x_6) ;  /* 0x0000000000809947 */ /* 0x000fea0003800000 */
[----:B------:R-:W0:Y:S01]  /*0450*/  S2R R3, SR_CgaCtaId ;  /* 0x0000000000037919 */ /* 0x000e220000008800 */
[----:B------:R-:W-:Y:S01]  /*0460*/  MOV R14, 0x400 ;  /* 0x00000400000e7802 */ /* 0x000fe20000000f00 */
[----:B------:R-:W-:Y:S02]  /*0470*/  VIADD R4, R4, 0x1 ;  /* 0x0000000104047836 */ /* 0x000fe40000000000 */
[----:B------:R-:W-:Y:S02]  /*0480*/  IMAD.MOV.U32 R20, RZ, RZ, RZ ;  /* 0x000000ffff147224 */ /* 0x000fe400078e00ff */
[----:B------:R-:W-:Y:S02]  /*0490*/  VIADD R16, R14, 0x2000 ;  /* 0x000020000e107836 */ /* 0x000fe40000000000 */
[----:B------:R-:W-:Y:S01]  /*04a0*/  IMAD.MOV.U32 R15, RZ, RZ, RZ ;  /* 0x000000ffff0f7224 */ /* 0x000fe200078e00ff */
[C---:B0-----:R-:W-:Y:S02]  /*04b0*/  LEA R14, R3.reuse, R14, 0x18 ;  /* 0x0000000e030e7211 */ /* 0x041fe400078ec0ff */
[----:B------:R-:W-:-:S02]  /*04c0*/  LEA R16, R3, R16, 0x18 ;  /* 0x0000001003107211 */ /* 0x000fc400078ec0ff */
[----:B------:R-:W-:-:S07]  /*04d0*/  LOP3.LUT R3, R4, 0x3, RZ, 0xc0, !PT ;  /* 0x0000000304037812 */ /* 0x000fce00078ec0ff */
.L_x_7:
[----:B------:R-:W0:Y:S01]  /*04e0*/  LDC.64 R4, c[0x0][0x390] ;  /* 0x0000e400ff047b82 */ /* 0x000e220000000a00 */
[----:B------:R-:W-:-:S04]  /*04f0*/  ISETP.GT.U32.AND P1, PT, R7, 0x3ff, PT ;  /* 0x000003ff0700780c */ /* 0x000fc80003f24070 */
[----:B------:R-:W-:-:S03]  /*0500*/  ISETP.GT.U32.AND.EX P1, PT, R23, RZ, PT, P1 ;  /* 0x000000ff1700720c */ /* 0x000fc60003f24110 */
[----:B------:R-:W1:Y:S10]  /*0510*/  LDC.64 R10, c[0x0][0x398] ;  /* 0x0000e600ff0a7b82 */ /* 0x000e740000000a00 */
[----:B------:R-:W-:-:S05]  /*0520*/  @!P1 IADD3 R17, P2, PT, R24, R7, RZ ;  /* 0x0000000718119210 */ /* 0x000fca0007f5e0ff */
[----:B------:R-:W-:Y:S01]  /*0530*/  @!P1 IMAD.X R22, R25, 0x1, R23, P2 ;  /* 0x0000000119169824 */ /* 0x000fe200010e0617 */
[----:B0-----:R-:W-:-:S04]  /*0540*/  @!P1 LEA R12, P2, R17, R4, 0x3 ;  /* 0x00000004110c9211 */ /* 0x001fc800078418ff */
[C---:B------:R-:W-:Y:S02]  /*0550*/  @!P1 LEA.HI.X R13, R17.reuse, R5, R22, 0x3, P2 ;  /* 0x00000005110d9211 */ /* 0x040fe400010f1c16 */
[----:B-1----:R-:W-:-:S04]  /*0560*/  @!P1 LEA R4, P3, R17, R10, 0x1 ;  /* 0x0000000a11049211 */ /* 0x002fc800078608ff */
[----:B------:R-:W2:Y:S01]  /*0570*/  @!P1 LDG.E.64 R12, desc[UR8][R12.64] ;  /* 0x000000080c0c9981 */ /* 0x000ea2000c1e1b00 */
[----:B------:R-:W-:-:S06]  /*0580*/  @!P1 LEA.HI.X R5, R17, R11, R22, 0x1, P3 ;  /* 0x0000000b11059211 */ /* 0x000fcc00018f0c16 */
[----:B------:R-:W3:Y:S01]  /*0590*/  @!P1 LDG.E.U16 R5, desc[UR8][R4.64] ;  /* 0x0000000804059981 */ /* 0x000ee2000c1e1500 */
[C---:B------:R-:W-:Y:S02]  /*05a0*/  @!P1 IMAD R11, R7.reuse, 0x8, R14 ;  /* 0x00000008070b9824 */ /* 0x040fe400078e020e */
[----:B------:R-:W-:Y:S01]  /*05b0*/  @!P1 IMAD R10, R7, 0x2, R16 ;  /* 0x00000002070a9824 */ /* 0x000fe200078e0210 */
[----:B------:R-:W-:-:S05]  /*05c0*/  IADD3 R7, P2, PT, R2, R7, RZ ;  /* 0x0000000702077210 */ /* 0x000fca0007f5e0ff */
[----:B------:R-:W-:Y:S01]  /*05d0*/  IMAD.X R23, RZ, RZ, R23, P2 ;  /* 0x000000ffff177224 */ /* 0x000fe200010e0617 */
[----:B--2---:R0:W-:Y:S04]  /*05e0*/  @!P1 STS.64 [R11], R12 ;  /* 0x0000000c0b009388 */ /* 0x0041e80000000a00 */
[----:B---3--:R0:W-:Y:S01]  /*05f0*/  @!P1 STS.U16 [R10], R5 ;  /* 0x000000050a009388 */ /* 0x0081e20000000400 */
[----:B------:R-:W-:-:S05]  /*0600*/  IADD3 R20, P1, PT, R20, 0x1, RZ ;  /* 0x0000000114147810 */ /* 0x000fca0007f3e0ff */
[----:B------:R-:W-:Y:S01]  /*0610*/  IMAD.X R15, RZ, RZ, R15, P1 ;  /* 0x000000ffff0f7224 */ /* 0x000fe200008e060f */
[----:B------:R-:W-:-:S04]  /*0620*/  ISETP.NE.U32.AND P1, PT, R20, R3, PT ;  /* 0x000000031400720c */ /* 0x000fc80003f25070 */
[----:B------:R-:W-:-:S13]  /*0630*/  ISETP.NE.AND.EX P1, PT, R15, RZ, PT, P1 ;  /* 0x000000ff0f00720c */ /* 0x000fda0003f25310 */
[----:B0-----:R-:W-:Y:S05]  /*0640*/  @P1 BRA `(.L_x_7) ;  /* 0xfffffffc00a41947 */ /* 0x001fea000383ffff */
.L_x_6:
[----:B------:R-:W-:Y:S05]  /*0650*/  BSYNC.RECONVERGENT B1 ;  /* 0x0000000000017941 */ /* 0x000fea0003800200 */
.L_x_5:
[----:B------:R-:W-:Y:S05]  /*0660*/  @!P0 BRA `(.L_x_1) ;  /* 0x0000000400408947 */ /* 0x000fea0003800000 */
[----:B------:R-:W0:Y:S01]  /*0670*/  S2R R4, SR_CgaCtaId ;  /* 0x0000000000047919 */ /* 0x000e220000008800 */
[----:B------:R-:W-:-:S05]  /*0680*/  MOV R5, 0x400 ;  /* 0x0000040000057802 */ /* 0x000fca0000000f00 */
[----:B------:R-:W-:Y:S01]  /*0690*/  VIADD R3, R5, 0x2000 ;  /* 0x0000200005037836 */ /* 0x000fe20000000000 */
[----:B0-----:R-:W-:-:S04]  /*06a0*/  LEA R5, R4, R5, 0x18 ;  /* 0x0000000504057211 */ /* 0x001fc800078ec0ff */
[----:B------:R-:W-:-:S07]  /*06b0*/  LEA R4, R4, R3, 0x18 ;  /* 0x0000000304047211 */ /* 0x000fce00078ec0ff */
.L_x_8:
[----:B0-----:R-:W0:Y:S01]  /*06c0*/  LDC.64 R14, c[0x0][0x390] ;  /* 0x0000e400ff0e7b82 */ /* 0x001e220000000a00 */
[----:B------:R-:W-:Y:S02]  /*06d0*/  ISETP.GT.U32.AND P1, PT, R7, 0x3ff, PT ;  /* 0x000003ff0700780c */ /* 0x000fe40003f24070 */
[-C--:B------:R-:W-:Y:S02]  /*06e0*/  IADD3 R21, P2, PT, R2, R7.reuse, RZ ;  /* 0x0000000702157210 */ /* 0x080fe40007f5e0ff */
[----:B------:R-:W-:Y:S02]  /*06f0*/  ISETP.GT.U32.AND.EX P1, PT, R23, RZ, PT, P1 ;  /* 0x000000ff1700720c */ /* 0x000fe40003f24110 */
[----:B------:R-:W-:Y:S01]  /*0700*/  ISETP.GT.U32.AND P0, PT, R21, 0x3ff, PT ;  /* 0x000003ff1500780c */ /* 0x000fe20003f04070 */
[----:B------:R-:W1:Y:S01]  /*0710*/  LDC.64 R10, c[0x0][0x398] ;  /* 0x0000e600ff0a7b82 */ /* 0x000e620000000a00 */
[----:B------:R-:W-:Y:S01]  /*0720*/  IMAD.X R3, RZ, RZ, R23, P2 ;  /* 0x000000ffff037224 */ /* 0x000fe200010e0617 */
[----:B------:R-:W-:-:S04]  /*0730*/  IADD3 R17, P2, PT, R24, R7, RZ ;  /* 0x0000000718117210 */ /* 0x000fc80007f5e0ff */
[----:B------:R-:W-:Y:S01]  /*0740*/  ISETP.GT.U32.AND.EX P0, PT, R3, RZ, PT, P0 ;  /* 0x000000ff0300720c */ /* 0x000fe20003f04100 */
[----:B------:R-:W-:Y:S01]  /*0750*/  IMAD.X R16, R25, 0x1, R23, P2 ;  /* 0x0000000119107824 */ /* 0x000fe200010e0617 */
[----:B------:R-:W2:Y:S01]  /*0760*/  LDC.64 R12, c[0x0][0x390] ;  /* 0x0000e400ff0c7b82 */ /* 0x000ea20000000a00 */
[----:B------:R-:W-:-:S05]  /*0770*/  IADD3 R27, P3, PT, R2, R17, RZ ;  /* 0x00000011021b7210 */ /* 0x000fca0007f7e0ff */
[----:B------:R-:W-:Y:S01]  /*0780*/  IMAD.X R22, RZ, RZ, R16, P3 ;  /* 0x000000ffff167224 */ /* 0x000fe200018e0610 */
[----:B0-----:R-:W-:-:S04]  /*0790*/  @!P1 LEA R14, P2, R17, R14, 0x3 ;  /* 0x0000000e110e9211 */ /* 0x001fc800078418ff */
[C---:B------:R-:W-:Y:S02]  /*07a0*/  @!P1 LEA.HI.X R15, R17.reuse, R15, R16, 0x3, P2 ;  /* 0x0000000f110f9211 */ /* 0x040fe400010f1c10 */
[----:B-1----:R-:W-:-:S04]  /*07b0*/  @!P1 LEA R28, P2, R17, R10, 0x1 ;  /* 0x0000000a111c9211 */ /* 0x002fc800078408ff */
[----:B------:R-:W3:Y:S01]  /*07c0*/  @!P1 LDG.E.64 R14, desc[UR8][R14.64] ;  /* 0x000000080e0e9981 */ /* 0x000ee2000c1e1b00 */
[----:B------:R-:W-:Y:S02]  /*07d0*/  @!P1 LEA.HI.X R29, R17, R11, R16, 0x1, P2 ;  /* 0x0000000b111d9211 */ /* 0x000fe400010f0c10 */
[----:B------:R-:W0:Y:S01]  /*07e0*/  LDC.64 R10, c[0x0][0x398] ;  /* 0x0000e600ff0a7b82 */ /* 0x000e220000000a00 */
[C---:B--2---:R-:W-:Y:S02]  /*07f0*/  @!P0 LEA R12, P3, R27.reuse, R12, 0x3 ;  /* 0x0000000c1b0c8211 */ /* 0x044fe400078618ff */
[----:B------:R-:W2:Y:S02]  /*0800*/  @!P1 LDG.E.U16 R26, desc[UR8][R28.64] ;  /* 0x000000081c1a9981 */ /* 0x000ea4000c1e1500 */
[----:B------:R-:W-:-:S05]  /*0810*/  @!P0 LEA.HI.X R13, R27, R13, R22, 0x3, P3 ;  /* 0x0000000d1b0d8211 */ /* 0x000fca00018f1c16 */
[----:B------:R1:W4:Y:S01]  /*0820*/  @!P0 LDG.E.64 R28, desc[UR8][R12.64] ;  /* 0x000000080c1c8981 */ /* 0x000322000c1e1b00 */
[C-C-:B------:R-:W-:Y:S02]  /*0830*/  @!P1 IMAD R20, R7.reuse, 0x8, R5.reuse ;  /* 0x0000000807149824 */ /* 0x140fe400078e0205 */
[----:B------:R-:W-:Y:S01]  /*0840*/  @!P1 IMAD R7, R7, 0x2, R4 ;  /* 0x0000000207079824 */ /* 0x000fe200078e0204 */
[----:B-1----:R-:W1:Y:S01]  /*0850*/  LDC.64 R12, c[0x0][0x398] ;  /* 0x0000e600ff0c7b82 */ /* 0x002e620000000a00 */
[----:B0-----:R-:W-:Y:S01]  /*0860*/  @!P0 LEA R16, P2, R27, R10, 0x1 ;  /* 0x0000000a1b108211 */ /* 0x001fe200078408ff */
[----:B------:R-:W-:-:S03]  /*0870*/  @!P0 IMAD R10, R21, 0x8, R5 ;  /* 0x00000008150a8824 */ /* 0x000fc600078e0205 */
[----:B------:R-:W-:Y:S02]  /*0880*/  @!P0 LEA.HI.X R17, R27, R11, R22, 0x1, P2 ;  /* 0x0000000b1b118211 */ /* 0x000fe400010f0c16 */
[----:B------:R-:W-:-:S05]  /*0890*/  IADD3 R27, P3, PT, R2, R27, RZ ;  /* 0x0000001b021b7210 */ /* 0x000fca0007f7e0ff */
[----:B------:R-:W-:Y:S01]  /*08a0*/  IMAD.X R22, RZ, RZ, R22, P3 ;  /* 0x000000ffff167224 */ /* 0x000fe200018e0616 */
[----:B---3--:R0:W-:Y:S04]  /*08b0*/  @!P1 STS.64 [R20], R14 ;  /* 0x0000000e14009388 */ /* 0x0081e80000000a00 */
[----:B--2---:R2:W-:Y:S01]  /*08c0*/  @!P1 STS.U16 [R7], R26 ;  /* 0x0000001a07009388 */ /* 0x0045e20000000400 */
[----:B------:R-:W-:-:S03]  /*08d0*/  IADD3 R23, P1, PT, R2, R21, RZ ;  /* 0x0000001502177210 */ /* 0x000fc60007f3e0ff */
[----:B0-----:R0:W3:Y:S01]  /*08e0*/  @!P0 LDG.E.U16 R20, desc[UR8][R16.64] ;  /* 0x0000000810148981 */ /* 0x0010e2000c1e1500 */
[----:B------:R-:W5:Y:S03]  /*08f0*/  LDC.64 R14, c[0x0][0x390] ;  /* 0x0000e400ff0e7b82 */ /* 0x000f660000000a00 */
[----:B----4-:R4:W-:Y:S01]  /*0900*/  @!P0 STS.64 [R10], R28 ;  /* 0x0000001c0a008388 */ /* 0x0109e20000000a00 */
[----:B------:R-:W-:Y:S01]  /*0910*/  IMAD.X R3, RZ, RZ, R3, P1 ;  /* 0x000000ffff037224 */ /* 0x000fe200008e0603 */
[----:B------:R-:W-:Y:S02]  /*0920*/  ISETP.GT.U32.AND P1, PT, R23, 0x3ff, PT ;  /* 0x000003ff1700780c */ /* 0x000fe40003f24070 */
[----:B--2---:R-:W-:Y:S01]  /*0930*/  IADD3 R7, P2, PT, R2, R23, RZ ;  /* 0x0000001702077210 */ /* 0x004fe20007f5e0ff */
[----:B0-----:R-:W0:Y:S08]  /*0940*/  LDC.64 R16, c[0x0][0x398] ;  /* 0x0000e600ff107b82 */ /* 0x001e300000000a00 */
[----:B----4-:R-:W2:Y:S01]  /*0950*/  LDC.64 R10, c[0x0][0x390] ;  /* 0x0000e400ff0a7b82 */ /* 0x010ea20000000a00 */
[----:B------:R-:W-:Y:S01]  /*0960*/  ISETP.GT.U32.AND.EX P1, PT, R3, RZ, PT, P1 ;  /* 0x000000ff0300720c */ /* 0x000fe20003f24110 */
[----:B------:R-:W-:Y:S01]  /*0970*/  IMAD.X R3, RZ, RZ, R3, P2 ;  /* 0x000000ffff037224 */ /* 0x000fe200010e0603 */
[----:B------:R-:W-:-:S04]  /*0980*/  ISETP.GT.U32.AND P2, PT, R7, 0x3ff, PT ;  /* 0x000003ff0700780c */ /* 0x000fc80003f44070 */
[----:B------:R-:W-:-:S07]  /*0990*/  ISETP.GT.U32.AND.EX P2, PT, R3, RZ, PT, P2 ;  /* 0x000000ff0300720c */ /* 0x000fce0003f44120 */
[----:B-1----:R-:W-:-:S04]  /*09a0*/  @!P1 LEA R12, P4, R27, R12, 0x1 ;  /* 0x0000000c1b0c9211 */ /* 0x002fc800078808ff */
[----:B------:R-:W-:-:S05]  /*09b0*/  @!P1 LEA.HI.X R13, R27, R13, R22, 0x1, P4 ;  /* 0x0000000d1b0d9211 */ /* 0x000fca00020f0c16 */
[----:B------:R-:W4:Y:S01]  /*09c0*/  @!P1 LDG.E.U16 R12, desc[UR8][R12.64] ;  /* 0x000000080c0c9981 */ /* 0x000f22000c1e1500 */
[----:B--2---:R-:W-:-:S04]  /*09d0*/  @!P1 LEA R10, P3, R27, R10, 0x3 ;  /* 0x0000000a1b0a9211 */ /* 0x004fc800078618ff */
[----:B------:R-:W-:Y:S02]  /*09e0*/  @!P1 LEA.HI.X R11, R27, R11, R22, 0x3, P3 ;  /* 0x0000000b1b0b9211 */ /* 0x000fe400018f1c16 */
[----:B------:R-:W-:-:S04]  /*09f0*/  @!P2 IADD3 R27, P3, PT, R2, R27, RZ ;  /* 0x0000001b021ba210 */ /* 0x000fc80007f7e0ff */
[----:B------:R-:W2:Y:S01]  /*0a00*/  @!P1 LDG.E.64 R10, desc[UR8][R10.64] ;  /* 0x000000080a0a9981 */ /* 0x000ea2000c1e1b00 */
[----:B------:R-:W-:Y:S01]  /*0a10*/  @!P2 IMAD.X R22, RZ, RZ, R22, P3 ;  /* 0x000000ffff16a224 */ /* 0x000fe200018e0616 */
[C---:B-----5:R-:W-:Y:S02]  /*0a20*/  @!P2 LEA R14, P3, R27.reuse, R14, 0x3 ;  /* 0x0000000e1b0ea211 */ /* 0x060fe400078618ff */
[C---:B0-----:R-:W-:Y:S02]  /*0a30*/  @!P2 LEA R16, P4, R27.reuse, R16, 0x1 ;  /* 0x000000101b10a211 */ /* 0x041fe400078808ff */
[C-C-:B------:R-:W-:Y:S02]  /*0a40*/  @!P2 LEA.HI.X R15, R27.reuse, R15, R22.reuse, 0x3, P3 ;  /* 0x0000000f1b0fa211 */ /* 0x140fe400018f1c16 */
[----:B------:R-:W-:-:S04]  /*0a50*/  @!P2 LEA.HI.X R17, R27, R17, R22, 0x1, P4 ;  /* 0x000000111b11a211 */ /* 0x000fc800020f0c16 */
[----:B------:R-:W5:Y:S04]  /*0a60*/  @!P2 LDG.E.64 R14, desc[UR8][R14.64] ;  /* 0x000000080e0ea981 */ /* 0x000f68000c1e1b00 */
[----:B------:R-:W5:Y:S01]  /*0a70*/  @!P2 LDG.E.U16 R17, desc[UR8][R16.64] ;  /* 0x000000081011a981 */ /* 0x000f62000c1e1500 */
[--C-:B------:R-:W-:Y:S02]  /*0a80*/  @!P0 IMAD R21, R21, 0x2, R4.reuse ;  /* 0x0000000215158824 */ /* 0x100fe400078e0204 */
[C-C-:B------:R-:W-:Y:S02]  /*0a90*/  @!P1 IMAD R27, R23.reuse, 0x8, R5.reuse ;  /* 0x00000008171b9824 */ /* 0x140fe400078e0205 */
[----:B------:R-:W-:Y:S02]  /*0aa0*/  @!P1 IMAD R29, R23, 0x2, R4 ;  /* 0x00000002171d9824 */ /* 0x000fe400078e0204 */
[----:B------:R-:W-:-:S02]  /*0ab0*/  @!P2 IMAD R22, R7, 0x8, R5 ;  /* 0x000000080716a824 */ /* 0x000fc400078e0205 */
[----:B------:R-:W-:Y:S01]  /*0ac0*/  @!P2 IMAD R26, R7, 0x2, R4 ;  /* 0x00000002071aa824 */ /* 0x000fe200078e0204 */
[----:B---3--:R0:W-:Y:S01]  /*0ad0*/  @!P0 STS.U16 [R21], R20 ;  /* 0x0000001415008388 */ /* 0x0081e20000000400 */
[----:B------:R-:W-:-:S05]  /*0ae0*/  IADD3 R7, P0, PT, R2, R7, RZ ;  /* 0x0000000702077210 */ /* 0x000fca0007f1e0ff */
[----:B------:R-:W-:Y:S01]  /*0af0*/  IMAD.X R23, RZ, RZ, R3, P0 ;  /* 0x000000ffff177224 */ /* 0x000fe200000e0603 */
[----:B------:R-:W-:-:S04]  /*0b00*/  ISETP.GE.U32.AND P0, PT, R7, R6, PT ;  /* 0x000000060700720c */ /* 0x000fc80003f06070 */
[----:B------:R-:W-:Y:S01]  /*0b10*/  ISETP.GE.AND.EX P0, PT, R23, R0, PT, P0 ;  /* 0x000000001700720c */ /* 0x000fe20003f06300 */
[----:B--2---:R0:W-:Y:S04]  /*0b20*/  @!P1 STS.64 [R27], R10 ;  /* 0x0000000a1b009388 */ /* 0x0041e80000000a00 */
[----:B----4-:R0:W-:Y:S04]  /*0b30*/  @!P1 STS.U16 [R29], R12 ;  /* 0x0000000c1d009388 */ /* 0x0101e80000000400 */
[----:B-----5:R0:W-:Y:S04]  /*0b40*/  @!P2 STS.64 [R22], R14 ;  /* 0x0000000e1600a388 */ /* 0x0201e80000000a00 */
[----:B------:R0:W-:Y:S01]  /*0b50*/  @!P2 STS.U16 [R26], R17 ;  /* 0x000000111a00a388 */ /* 0x0001e20000000400 */
[----:B------:R-:W-:Y:S05]  /*0b60*/  @!P0 BRA `(.L_x_8) ;  /* 0xfffffff800d48947 */ /* 0x000fea000383ffff */
.L_x_1:
[----:B------:R-:W-:Y:S05]  /*0b70*/  BSYNC.RECONVERGENT B0 ;  /* 0x0000000000007941 */ /* 0x000fea0003800200 */
.L_x_0:
[----:B------:R-:W1:Y:S01]  /*0b80*/  LDCU UR4, c[0x0][0x3a8] ;  /* 0x00007500ff0477ac */ /* 0x000e620008000800 */
[----:B------:R-:W-:Y:S01]  /*0b90*/  BAR.SYNC.DEFER_BLOCKING 0x0 ;  /* 0x0000000000007b1d */ /* 0x000fe20000010000 */
[----:B-1----:R-:W-:-:S13]  /*0ba0*/  ISETP.GE.U32.AND P0, PT, R19, UR4, PT ;  /* 0x0000000413007c0c */ /* 0x002fda000bf06070 */
[----:B------:R-:W-:Y:S05]  /*0bb0*/  @P0 EXIT ;  /* 0x000000000000094d */ /* 0x000fea0003800000 */
[----:B------:R-:W1:Y:S01]  /*0bc0*/  S2UR UR5, SR_CgaCtaId ;  /* 0x00000000000579c3 */ /* 0x000e620000008800 */
[----:B------:R-:W-:Y:S01]  /*0bd0*/  ISETP.LT.U32.AND P0, PT, R6, 0x400, PT ;  /* 0x000004000600780c */ /* 0x000fe20003f01070 */
[----:B------:R-:W-:Y:S01]  /*0be0*/  UMOV UR4, 0x400 ;  /* 0x0000040000047882 */ /* 0x000fe20000000000 */
[----:B------:R-:W2:Y:S02]  /*0bf0*/  LDCU.64 UR10, c[0x0][0x380] ;  /* 0x00007000ff0a77ac */ /* 0x000ea40008000a00 */
[----:B------:R-:W-:Y:S01]  /*0c00*/  ISETP.LT.AND.EX P0, PT, R0, RZ, PT, P0 ;  /* 0x000000ff0000720c */ /* 0x000fe20003f01300 */
[----:B------:R-:W-:-:S03]  /*0c10*/  UIADD3 UR6, UPT, UPT, UR4, 0x2000, URZ ;  /* 0x0000200004067890 */ /* 0x000fc6000fffe0ff */
[----:B------:R-:W-:Y:S01]  /*0c20*/  SEL R3, R6, 0x400, P0 ;  /* 0x0000040006037807 */ /* 0x000fe20000000000 */
[----:B------:R-:W3:Y:S01]  /*0c30*/  LDCU.64 UR12, c[0x0][0x380] ;  /* 0x00007000ff0c77ac */ /* 0x000ee20008000a00 */
[----:B------:R-:W-:Y:S02]  /*0c40*/  SEL R7, R0, RZ, P0 ;  /* 0x000000ff00077207 */ /* 0x000fe40000000000 */
[----:B------:R-:W-:-:S04]  /*0c50*/  IADD3 R2, P1, P2, R3, R24, -R8 ;  /* 0x0000001803027210 */ /* 0x000fc80007a3e808 */
[----:B------:R-:W-:Y:S02]  /*0c60*/  ISETP.GT.U32.AND P0, PT, R2, -0x8, PT ;  /* 0xfffffff80200780c */ /* 0x000fe40003f04070 */
[-C--:B------:R-:W-:Y:S02]  /*0c70*/  IADD3.X R2, PT, PT, R7, R25.reuse, ~R9, P1, P2 ;  /* 0x0000001907027210 */ /* 0x080fe40000fe4c09 */
[----:B------:R-:W-:Y:S02]  /*0c80*/  IADD3 R16, P1, P2, R8, -R24, -R3 ;  /* 0x8000001808107210 */ /* 0x000fe40007a3e803 */
[----:B------:R-:W-:Y:S01]  /*0c90*/  ISETP.GT.U32.AND.EX P0, PT, R2, -0x1, PT, P0 ;  /* 0xffffffff0200780c */ /* 0x000fe20003f04100 */
[----:B-1----:R-:W-:Y:S01]  /*0ca0*/  ULEA UR4, UR5, UR4, 0x18 ;  /* 0x0000000405047291 */ /* 0x002fe2000f8ec0ff */
[----:B------:R-:W-:Y:S01]  /*0cb0*/  IADD3.X R7, PT, PT, R9, ~R25, ~R7, P1, P2 ;  /* 0x8000001909077210 */ /* 0x000fe20000fe4c07 */
[----:B------:R-:W-:Y:S01]  /*0cc0*/  ULEA UR6, UR5, UR6, 0x18 ;  /* 0x0000000605067291 */ /* 0x000fe2000f8ec0ff */
[----:B0-----:R-:W-:-:S03]  /*0cd0*/  LOP3.LUT R17, R16, 0xfffffff8, RZ, 0xc0, !PT ;  /* 0xfffffff810117812 */ /* 0x001fc600078ec0ff */
[----:B------:R-:W-:Y:S02]  /*0ce0*/  IMAD.U32 R2, RZ, RZ, UR4 ;  /* 0x00000004ff027e24 */ /* 0x000fe4000f8e00ff */
[----:B--23--:R-:W-:-:S07]  /*0cf0*/  IMAD.U32 R12, RZ, RZ, UR6 ;  /* 0x00000006ff0c7e24 */ /* 0x00cfce000f8e00ff */
.L_x_19:
[C---:B------:R-:W-:Y:S01]  /*0d00*/  ISETP.GE.U32.AND P1, PT, R6.reuse, 0x1, PT ;  /* 0x000000010600780c */ /* 0x040fe20003f26070 */
[----:B------:R-:W-:Y:S01]  /*0d10*/  IMAD.MOV.U32 R22, RZ, RZ, RZ ;  /* 0x000000ffff167224 */ /* 0x000fe200078e00ff */
[----:B------:R-:W-:Y:S02]  /*0d20*/  ISETP.LT.U32.AND P2, PT, R6, 0x400, PT ;  /* 0x000004000600780c */ /* 0x000fe40003f41070 */
[C---:B------:R-:W-:Y:S02]  /*0d30*/  ISETP.GE.AND.EX P1, PT, R0.reuse, RZ, PT, P1 ;  /* 0x000000ff0000720c */ /* 0x040fe40003f26310 */
[----:B------:R-:W-:-:S04]  /*0d40*/  ISETP.LT.AND.EX P2, PT, R0, RZ, PT, P2 ;  /* 0x000000ff0000720c */ /* 0x000fc80003f41320 */
[----:B------:R-:W-:Y:S02]  /*0d50*/  SEL R4, R6, 0x400, P2 ;  /* 0x0000040006047807 */ /* 0x000fe40001000000 */
[----:B------:R-:W-:-:S05]  /*0d60*/  SEL R5, R0, RZ, P2 ;  /* 0x000000ff00057207 */ /* 0x000fca0001000000 */
[----:B------:R-:W-:Y:S05]  /*0d70*/  @!P1 BRA `(.L_x_9) ;  /* 0x0000000c00509947 */ /* 0x000fea0003800000 */
[----:B------:R-:W0:Y:S01]  /*0d80*/  LDCU UR4, c[0x0][0x3ac] ;  /* 0x00007580ff0477ac */ /* 0x000e220008000800 */
[----:B------:R-:W-:Y:S01]  /*0d90*/  ISETP.GE.U32.AND P1, PT, R6, 0x8, PT ;  /* 0x000000080600780c */ /* 0x000fe20003f26070 */
[----:B------:R-:W-:Y:S02]  /*0da0*/  IMAD.MOV.U32 R22, RZ, RZ, RZ ;  /* 0x000000ffff167224 */ /* 0x000fe400078e00ff */
[----:B------:R-:W-:Y:S01]  /*0db0*/  IMAD.MOV.U32 R21, RZ, RZ, RZ ;  /* 0x000000ffff157224 */ /* 0x000fe200078e00ff */
[----:B------:R-:W-:Y:S01]  /*0dc0*/  ISETP.GE.AND.EX P1, PT, R0, RZ, PT, P1 ;  /* 0x000000ff0000720c */ /* 0x000fe20003f26310 */
[----:B0-----:R-:W-:-:S12]  /*0dd0*/  IMAD R3, R19, UR4, RZ ;  /* 0x0000000413037c24 */ /* 0x001fd8000f8e02ff */
[----:B------:R-:W-:Y:S05]  /*0de0*/  @!P1 BRA `(.L_x_10) ;  /* 0x00000004008c9947 */ /* 0x000fea0003800000 */
[----:B------:R-:W0:Y:S01]  /*0df0*/  S2UR UR5, SR_CgaCtaId ;  /* 0x00000000000579c3 */ /* 0x000e220000008800 */
[----:B------:R-:W-:Y:S01]  /*0e00*/  UMOV UR4, 0x400 ;  /* 0x0000040000047882 */ /* 0x000fe20000000000 */
[----:B------:R-:W-:Y:S01]  /*0e10*/  ISETP.GT.U32.AND P1, PT, R4, 0x1, PT ;  /* 0x000000010400780c */ /* 0x000fe20003f24070 */
[----:B------:R-:W-:Y:S01]  /*0e20*/  UIADD3 UR6, UPT, UPT, UR4, 0x2000, URZ ;  /* 0x0000200004067890 */ /* 0x000fe2000fffe0ff */
[----:B------:R-:W-:Y:S02]  /*0e30*/  IMAD.MOV.U32 R22, RZ, RZ, RZ ;  /* 0x000000ffff167224 */ /* 0x000fe400078e00ff */
[----:B------:R-:W-:Y:S01]  /*0e40*/  ISETP.GT.AND.EX P1, PT, R5, RZ, PT, P1 ;  /* 0x000000ff0500720c */ /* 0x000fe20003f24310 */
[----:B------:R-:W-:-:S03]  /*0e50*/  IMAD.MOV.U32 R14, RZ, RZ, RZ ;  /* 0x000000ffff0e7224 */ /* 0x000fc600078e00ff */
[----:B------:R-:W-:-:S04]  /*0e60*/  SEL R13, R4, 0x1, P1 ;  /* 0x00000001040d7807 */ /* 0x000fc80000800000 */
[----:B------:R-:W-:Y:S01]  /*0e70*/  LOP3.LUT R15, R13, 0x7f8, RZ, 0xc0, !PT ;  /* 0x000007f80d0f7812 */ /* 0x000fe200078ec0ff */
[----:B0-----:R-:W-:Y:S02]  /*0e80*/  ULEA UR4, UR5, UR4, 0x18 ;  /* 0x0000000405047291 */ /* 0x001fe4000f8ec0ff */
[----:B------:R-:W-:-:S04]  /*0e90*/  ULEA UR6, UR5, UR6, 0x18 ;  /* 0x0000000605067291 */ /* 0x000fc8000f8ec0ff */
[----:B------:R-:W-:Y:S02]  /*0ea0*/  IMAD.U32 R2, RZ, RZ, UR4 ;  /* 0x00000004ff027e24 */ /* 0x000fe4000f8e00ff */
[----:B------:R-:W-:Y:S02]  /*0eb0*/  IMAD.U32 R12, RZ, RZ, UR6 ;  /* 0x00000006ff0c7e24 */ /* 0x000fe4000f8e00ff */
[----:B------:R-:W-:Y:S02]  /*0ec0*/  VIADD R21, R2, 0x20 ;  /* 0x0000002002157836 */ /* 0x000fe40000000000 */
[----:B------:R-:W-:-:S07]  /*0ed0*/  VIADD R20, R12, 0x8 ;  /* 0x000000080c147836 */ /* 0x000fce0000000000 */
.L_x_11:
[----:B------:R-:W0:Y:S02]  /*0ee0*/  LDS.128 R8, [R21+-0x20] ;  /* 0xffffe00015087984 */ /* 0x000e240000000c00 */
[----:B0-----:R-:W-:-:S05]  /*0ef0*/  IADD3 R23, P1, PT, R3, R8, RZ ;  /* 0x0000000803177210 */ /* 0x001fca0007f3e0ff */
[----:B------:R-:W-:Y:S01]  /*0f00*/  IMAD.X R26, RZ, RZ, R9, P1 ;  /* 0x000000ffff1a7224 */ /* 0x000fe200008e0609 */
[----:B------:R-:W-:-:S04]  /*0f10*/  LEA R8, P1, R23, UR10, 0x1 ;  /* 0x0000000a17087c11 */ /* 0x000fc8000f8208ff */
[----:B------:R-:W-:Y:S02]  /*0f20*/  LEA.HI.X R9, R23, UR11, R26, 0x1, P1 ;  /* 0x0000000b17097c11 */ /* 0x000fe400088f0c1a */
[----:B------:R-:W0:Y:S04]  /*0f30*/  LDS.U16 R23, [R20+-0x6] ;  /* 0xfffffa0014177984 */ /* 0x000e280000000400 */
[----:B------:R-:W2:Y:S01]  /*0f40*/  LDG.E.U16 R8, desc[UR8][R8.64] ;  /* 0x0000000808087981 */ /* 0x000ea2000c1e1500 */
[----:B------:R-:W-:-:S05]  /*0f50*/  IADD3 R10, P1, PT, R3, R10, RZ ;  /* 0x0000000a030a7210 */ /* 0x000fca0007f3e0ff */
[----:B------:R-:W-:Y:S01]  /*0f60*/  IMAD.X R11, RZ, RZ, R11, P1 ;  /* 0x000000ffff0b7224 */ /* 0x000fe200008e060b */
[----:B------:R-:W-:-:S04]  /*0f70*/  LEA R26, P1, R10, UR10, 0x1 ;  /* 0x0000000a0a1a7c11 */ /* 0x000fc8000f8208ff */
[----:B------:R-:W-:Y:S02]  /*0f80*/  LEA.HI.X R27, R10, UR11, R11, 0x1, P1 ;  /* 0x0000000b0a1b7c11 */ /* 0x000fe400088f0c0b */
[----:B------:R-:W1:Y:S04]  /*0f90*/  LDS.U16 R10, [R20+-0x8] ;  /* 0xfffff800140a7984 */ /* 0x000e680000000400 */
[----:B------:R-:W3:Y:S01]  /*0fa0*/  LDG.E.U16 R26, desc[UR8][R26.64] ;  /* 0x000000081a1a7981 */ /* 0x000ee2000c1e1500 */
[----:B0-----:R-:W-:Y:S02]  /*0fb0*/  IMAD.U32 R23, R23, 0x10000, RZ ;  /* 0x0001000017177824 */ /* 0x001fe400078e00ff */
[----:B-1----:R-:W-:Y:S02]  /*0fc0*/  IMAD.U32 R11, R10, 0x10000, RZ ;  /* 0x000100000a0b7824 */ /* 0x002fe400078e00ff */
[----:B--2---:R-:W-:-:S04]  /*0fd0*/  IMAD.U32 R10, R8, 0x10000, RZ ;  /* 0x00010000080a7824 */ /* 0x004fc800078e00ff */
[----:B------:R-:W-:Y:S02]  /*0fe0*/  FFMA R28, R11, R10, R22 ;  /* 0x0000000a0b1c7223 */ /* 0x000fe40000000016 */
[----:B------:R-:W0:Y:S01]  /*0ff0*/  LDS.128 R8, [R21+-0x10] ;  /* 0xfffff00015087984 */ /* 0x000e220000000c00 */
[----:B---3--:R-:W-:-:S03]  /*1000*/  IMAD.U32 R22, R26, 0x10000, RZ ;  /* 0x000100001a167824 */ /* 0x008fc600078e00ff */
[----:B------:R-:W1:Y:S01]  /*1010*/  LDS.U16 R26, [R20+-0x2] ;  /* 0xfffffe00141a7984 */ /* 0x000e620000000400 */
[----:B------:R-:W-:Y:S01]  /*1020*/  FFMA R28, R23, R22, R28 ;  /* 0x00000016171c7223 */ /* 0x000fe2000000001c */
[----:B0-----:R-:W-:-:S05]  /*1030*/  IADD3 R22, P1, PT, R3, R8, RZ ;  /* 0x0000000803167210 */ /* 0x001fca0007f3e0ff */
[----:B------:R-:W-:Y:S01]  /*1040*/  IMAD.X R9, RZ, RZ, R9, P1 ;  /* 0x000000ffff097224 */ /* 0x000fe200008e0609 */
[----:B------:R-:W-:-:S04]  /*1050*/  LEA R8, P1, R22, UR10, 0x1 ;  /* 0x0000000a16087c11 */ /* 0x000fc8000f8208ff */
[----:B------:R-:W-:-:S05]  /*1060*/  LEA.HI.X R9, R22, UR11, R9, 0x1, P1 ;  /* 0x0000000b16097c11 */ /* 0x000fca00088f0c09 */
[----:B------:R-:W2:Y:S01]  /*1070*/  LDG.E.U16 R8, desc[UR8][R8.64] ;  /* 0x0000000808087981 */ /* 0x000ea2000c1e1500 */
[----:B------:R-:W-:-:S05]  /*1080*/  IADD3 R10, P1, PT, R3, R10, RZ ;  /* 0x0000000a030a7210 */ /* 0x000fca0007f3e0ff */
[----:B------:R-:W-:Y:S01]  /*1090*/  IMAD.X R11, RZ, RZ, R11, P1 ;  /* 0x000000ffff0b7224 */ /* 0x000fe200008e060b */
[----:B------:R-:W-:-:S04]  /*10a0*/  LEA R22, P1, R10, UR10, 0x1 ;  /* 0x0000000a0a167c11 */ /* 0x000fc8000f8208ff */
[----:B------:R-:W-:Y:S02]  /*10b0*/  LEA.HI.X R23, R10, UR11, R11, 0x1, P1 ;  /* 0x0000000b0a177c11 */ /* 0x000fe400088f0c0b */
[----:B------:R-:W0:Y:S04]  /*10c0*/  LDS.U16 R10, [R20+-0x4] ;  /* 0xfffffc00140a7984 */ /* 0x000e280000000400 */
[----:B------:R-:W3:Y:S01]  /*10d0*/  LDG.E.U16 R22, desc[UR8][R22.64] ;  /* 0x0000000816167981 */ /* 0x000ee2000c1e1500 */
[----:B-1----:R-:W-:Y:S02]  /*10e0*/  IMAD.U32 R27, R26, 0x10000, RZ ;  /* 0x000100001a1b7824 */ /* 0x002fe400078e00ff */
[----:B0-----:R-:W-:Y:S02]  /*10f0*/  IMAD.U32 R11, R10, 0x10000, RZ ;  /* 0x000100000a0b7824 */ /* 0x001fe400078e00ff */
[----:B--2---:R-:W-:-:S04]  /*1100*/  IMAD.U32 R10, R8, 0x10000, RZ ;  /* 0x00010000080a7824 */ /* 0x004fc800078e00ff */
[----:B------:R-:W-:Y:S02]  /*1110*/  FFMA R28, R11, R10, R28 ;  /* 0x0000000a0b1c7223 */ /* 0x000fe4000000001c */
[----:B------:R-:W0:Y:S01]  /*1120*/  LDS.128 R8, [R21] ;  /* 0x0000000015087984 */ /* 0x000e220000000c00 */
[----:B---3--:R-:W-:-:S04]  /*1130*/  IMAD.U32 R26, R22, 0x10000, RZ ;  /* 0x00010000161a7824 */ /* 0x008fc800078e00ff */
[----:B------:R-:W-:Y:S01]  /*1140*/  FFMA R26, R27, R26, R28 ;  /* 0x0000001a1b1a7223 */ /* 0x000fe2000000001c */
[----:B0-----:R-:W-:-:S05]  /*1150*/  IADD3 R27, P1, PT, R3, R8, RZ ;  /* 0x00000008031b7210 */ /* 0x001fca0007f3e0ff */
[----:B------:R-:W-:Y:S01]  /*1160*/  IMAD.X R22, RZ, RZ, R9, P1 ;  /* 0x000000ffff167224 */ /* 0x000fe200008e0609 */
[----:B------:R-:W-:-:S04]  /*1170*/  LEA R8, P1, R27, UR10, 0x1 ;  /* 0x0000000a1b087c11 */ /* 0x000fc8000f8208ff */
[----:B------:R-:W-:Y:S02]  /*1180*/  LEA.HI.X R9, R27, UR11, R22, 0x1, P1 ;  /* 0x0000000b1b097c11 */ /* 0x000fe400088f0c16 */
[----:B------:R-:W0:Y:S04]  /*1190*/  LDS.U16 R27, [R20+0x2] ;  /* 0x00000200141b7984 */ /* 0x000e280000000400 */
[----:B------:R-:W2:Y:S01]  /*11a0*/  LDG.E.U16 R8, desc[UR8][R8.64] ;  /* 0x0000000808087981 */ /* 0x000ea2000c1e1500 */
[----:B------:R-:W-:-:S05]  /*11b0*/  IADD3 R10, P1, PT, R3, R10, RZ ;  /* 0x0000000a030a7210 */ /* 0x000fca0007f3e0ff */
[----:B------:R-:W-:Y:S01]  /*11c0*/  IMAD.X R11, RZ, RZ, R11, P1 ;  /* 0x000000ffff0b7224 */ /* 0x000fe200008e060b */
[----:B------:R-:W-:-:S04]  /*11d0*/  LEA R22, P1, R10, UR10, 0x1 ;  /* 0x0000000a0a167c11 */ /* 0x000fc8000f8208ff */
[----:B------:R-:W-:Y:S02]  /*11e0*/  LEA.HI.X R23, R10, UR11, R11, 0x1, P1 ;  /* 0x0000000b0a177c11 */ /* 0x000fe400088f0c0b */
[----:B------:R-:W1:Y:S04]  /*11f0*/  LDS.U16 R10, [R20] ;  /* 0x00000000140a7984 */ /* 0x000e680000000400 */
[----:B------:R-:W3:Y:S01]  /*1200*/  LDG.E.U16 R22, desc[UR8][R22.64] ;  /* 0x0000000816167981 */ /* 0x000ee2000c1e1500 */
[----:B0-----:R-:W-:Y:S02]  /*1210*/  IMAD.U32 R27, R27, 0x10000, RZ ;  /* 0x000100001b1b7824 */ /* 0x001fe400078e00ff */
[----:B-1----:R-:W-:Y:S02]  /*1220*/  IMAD.U32 R11, R10, 0x10000, RZ ;  /* 0x000100000a0b7824 */ /* 0x002fe400078e00ff */
[----:B--2---:R-:W-:-:S04]  /*1230*/  IMAD.U32 R10, R8, 0x10000, RZ ;  /* 0x00010000080a7824 */ /* 0x004fc800078e00ff */
[----:B------:R-:W-:Y:S02]  /*1240*/  FFMA R26, R11, R10, R26 ;  /* 0x0000000a0b1a7223 */ /* 0x000fe4000000001a */
[----:B------:R-:W0:Y:S01]  /*1250*/  LDS.128 R8, [R21+0x10] ;  /* 0x0000100015087984 */ /* 0x000e220000000c00 */
[----:B---3--:R-:W-:-:S04]  /*1260*/  IMAD.U32 R28, R22, 0x10000, RZ ;  /* 0x00010000161c7824 */ /* 0x008fc800078e00ff */
[----:B------:R-:W-:Y:S02]  /*1270*/  FFMA R26, R27, R28, R26 ;  /* 0x0000001c1b1a7223 */ /* 0x000fe4000000001a */
[----:B------:R-:W1:Y:S01]  /*1280*/  LDS.U16 R27, [R20+0x6] ;  /* 0x00000600141b7984 */ /* 0x000e620000000400 */
[----:B0-----:R-:W-:-:S05]  /*1290*/  IADD3 R8, P1, PT, R3, R8, RZ ;  /* 0x0000000803087210 */ /* 0x001fca0007f3e0ff */
[----:B------:R-:W-:Y:S01]  /*12a0*/  IMAD.X R23, RZ, RZ, R9, P1 ;  /* 0x000000ffff177224 */ /* 0x000fe200008e0609 */
[----:B------:R-:W-:Y:S02]  /*12b0*/  IADD3 R9, P2, PT, R3, R10, RZ ;  /* 0x0000000a03097210 */ /* 0x000fe40007f5e0ff */
[----:B------:R-:W-:-:S03]  /*12c0*/  LEA R10, P1, R8, UR10, 0x1 ;  /* 0x0000000a080a7c11 */ /* 0x000fc6000f8208ff */
[----:B------:R-:W-:Y:S01]  /*12d0*/  IMAD.X R22, RZ, RZ, R11, P2 ;  /* 0x000000ffff167224 */ /* 0x000fe200010e060b */
[----:B------:R-:W-:Y:S02]  /*12e0*/  LEA.HI.X R11, R8, UR11, R23, 0x1, P1 ;  /* 0x0000000b080b7c11 */ /* 0x000fe400088f0c17 */
[----:B------:R-:W-:-:S03]  /*12f0*/  LEA R8, P1, R9, UR10, 0x1 ;  /* 0x0000000a09087c11 */ /* 0x000fc6000f8208ff */
[----:B------:R-:W2:Y:S01]  /*1300*/  LDG.E.U16 R10, desc[UR8][R10.64] ;  /* 0x000000080a0a7981 */ /* 0x000ea2000c1e1500 */
[----:B------:R-:W-:-:S03]  /*1310*/  LEA.HI.X R9, R9, UR11, R22, 0x1, P1 ;  /* 0x0000000b09097c11 */ /* 0x000fc600088f0c16 */
[----:B------:R0:W3:Y:S04]  /*1320*/  LDS.U16 R22, [R20+0x4] ;  /* 0x0000040014167984 */ /* 0x0000e80000000400 */
[----:B------:R-:W4:Y:S01]  /*1330*/  LDG.E.U16 R8, desc[UR8][R8.64] ;  /* 0x0000000808087981 */ /* 0x000f22000c1e1500 */
[----:B------:R-:W-:-:S04]  /*1340*/  IADD3 R15, P1, PT, R15, -0x8, RZ ;  /* 0xfffffff80f0f7810 */ /* 0x000fc80007f3e0ff */
[----:B------:R-:W-:Y:S02]  /*1350*/  IADD3.X R14, PT, PT, R14, -0x1, RZ, P1, !PT ;  /* 0xffffffff0e0e7810 */ /* 0x000fe40000ffe4ff */
[----:B------:R-:W-:-:S04]  /*1360*/  ISETP.NE.U32.AND P1, PT, R15, RZ, PT ;  /* 0x000000ff0f00720c */ /* 0x000fc80003f25070 */
[----:B------:R-:W-:Y:S01]  /*1370*/  ISETP.NE.AND.EX P1, PT, R14, RZ, PT, P1 ;  /* 0x000000ff0e00720c */ /* 0x000fe20003f25310 */
[----:B-1----:R-:W-:Y:S02]  /*1380*/  IMAD.U32 R27, R27, 0x10000, RZ ;  /* 0x000100001b1b7824 */ /* 0x002fe400078e00ff */
[----:B------:R-:W-:Y:S02]  /*1390*/  VIADD R21, R21, 0x40 ;  /* 0x0000004015157836 */ /* 0x000fe40000000000 */
[----:B0-----:R-:W-:Y:S02]  /*13a0*/  VIADD R20, R20, 0x10 ;  /* 0x0000001014147836 */ /* 0x001fe40000000000 */
[----:B---3--:R-:W-:Y:S02]  /*13b0*/  IMAD.U32 R23, R22, 0x10000, RZ ;  /* 0x0001000016177824 */ /* 0x008fe400078e00ff */
[----:B--2---:R-:W-:-:S04]  /*13c0*/  IMAD.U32 R22, R10, 0x10000, RZ ;  /* 0x000100000a167824 */ /* 0x004fc800078e00ff */
[----:B------:R-:W-:Y:S01]  /*13d0*/  FFMA R22, R23, R22, R26 ;  /* 0x0000001617167223 */ /* 0x000fe2000000001a */
[----:B----4-:R-:W-:-:S04]  /*13e0*/  IMAD.U32 R10, R8, 0x10000, RZ ;  /* 0x00010000080a7824 */ /* 0x010fc800078e00ff */
[----:B------:R-:W-:Y:S01]  /*13f0*/  FFMA R22, R27, R10, R22 ;  /* 0x0000000a1b167223 */ /* 0x000fe20000000016 */
[----:B------:R-:W-:Y:S06]  /*1400*/  @P1 BRA `(.L_x_11) ;  /* 0xfffffff800b41947 */ /* 0x000fec000383ffff */
[----:B------:R-:W-:-:S07]  /*1410*/  LOP3.LUT R21, R13, 0x7f8, RZ, 0xc0, !PT ;  /* 0x000007f80d157812 */ /* 0x000fce00078ec0ff */
.L_x_10:
[----:B------:R-:W-:-:S04]  /*1420*/  ISETP.GT.U32.AND P1, PT, R4, 0x1, PT ;  /* 0x000000010400780c */ /* 0x000fc80003f24070 */
[----:B------:R-:W-:-:S04]  /*1430*/  ISETP.GT.AND.EX P1, PT, R5, RZ, PT, P1 ;  /* 0x000000ff0500720c */ /* 0x000fc80003f24310 */
[----:B------:R-:W-:-:S04]  /*1440*/  SEL R20, R4, 0x1, P1 ;  /* 0x0000000104147807 */ /* 0x000fc80000800000 */
[----:B------:R-:W-:-:S04]  /*1450*/  LOP3.LUT R8, R20, 0x7, RZ, 0xc0, !PT ;  /* 0x0000000714087812 */ /* 0x000fc800078ec0ff */
[----:B------:R-:W-:-:S04]  /*1460*/  ISETP.NE.U32.AND P1, PT, R8, RZ, PT ;  /* 0x000000ff0800720c */ /* 0x000fc80003f25070 */
[----:B------:R-:W-:-:S13]  /*1470*/  ISETP.NE.AND.EX P1, PT, RZ, RZ, PT, P1 ;  /* 0x000000ffff00720c */ /* 0x000fda0003f25310 */
[----:B------:R-:W-:Y:S05]  /*1480*/  @!P1 BRA `(.L_x_9) ;  /* 0x00000004008c9947 */ /* 0x000fea0003800000 */
[----:B------:R-:W-:-:S04]  /*1490*/  IADD3 R8, P2, PT, R8, -0x1, RZ ;  /* 0xffffffff08087810 */ /* 0x000fc80007f5e0ff */
[----:B------:R-:W-:Y:S01]  /*14a0*/  ISETP.GE.U32.AND P1, PT, R8, 0x3, PT ;  /* 0x000000030800780c */ /* 0x000fe20003f26070 */
[----:B------:R-:W-:-:S05]  /*14b0*/  IMAD.X R8, RZ, RZ, -0x1, P2 ;  /* 0xffffffffff087424 */ /* 0x000fca00010e06ff */
[----:B------:R-:W-:-:S13]  /*14c0*/  ISETP.GE.U32.AND.EX P1, PT, R8, RZ, PT, P1 ;  /* 0x000000ff0800720c */ /* 0x000fda0003f26110 */
[----:B------:R-:W-:Y:S05]  /*14d0*/  @!P1 BRA `(.L_x_12) ;  /* 0x0000000000c49947 */ /* 0x000fea0003800000 */
[----:B------:R-:W0:Y:S01]  /*14e0*/  S2UR UR5, SR_CgaCtaId ;  /* 0x00000000000579c3 */ /* 0x000e220000008800 */
[----:B------:R-:W-:Y:S02]  /*14f0*/  UMOV UR4, 0x400 ;  /* 0x0000040000047882 */ /* 0x000fe40000000000 */
[----:B0-----:R-:W-:-:S06]  /*1500*/  ULEA UR6, UR5, UR4, 0x18 ;  /* 0x0000000405067291 */ /* 0x001fcc000f8ec0ff */
[----:B------:R-:W-:-:S04]  /*1510*/  IMAD.U32 R2, RZ, RZ, UR6 ;  /* 0x00000006ff027e24 */ /* 0x000fc8000f8e00ff */
[----:B------:R-:W-:Y:S01]  /*1520*/  IMAD R27, R21, 0x8, R2 ;  /* 0x00000008151b7824 */ /* 0x000fe200078e0202 */
[----:B------:R-:W0:Y:S04]  /*1530*/  LDCU.64 UR6, c[0x0][0x380] ;  /* 0x00007000ff0677ac */ /* 0x000e280008000a00 */
[----:B------:R-:W1:Y:S04]  /*1540*/  LDS.128 R8, [R27] ;  /* 0x000000001b087984 */ /* 0x000e680000000c00 */
[----:B------:R-:W2:Y:S01]  /*1550*/  LDS.128 R12, [R27+0x10] ;  /* 0x000010001b0c7984 */ /* 0x000ea20000000c00 */
[----:B-1----:R-:W-:-:S02]  /*1560*/  IADD3 R26, P1, PT, R3, R8, RZ ;  /* 0x00000008031a7210 */ /* 0x002fc40007f3e0ff */
[----:B------:R-:W-:-:S03]  /*1570*/  IADD3 R23, P2, PT, R3, R10, RZ ;  /* 0x0000000a03177210 */ /* 0x000fc60007f5e0ff */
[----:B------:R-:W-:Y:S01]  /*1580*/  IMAD.X R9, RZ, RZ, R9, P1 ;  /* 0x000000ffff097224 */ /* 0x000fe200008e0609 */
[C---:B0-----:R-:W-:Y:S01]  /*1590*/  LEA R8, P1, R26.reuse, UR6, 0x1 ;  /* 0x000000061a087c11 */ /* 0x041fe2000f8208ff */
[----:B------:R-:W-:Y:S01]  /*15a0*/  IMAD.X R28, RZ, RZ, R11, P2 ;  /* 0x000000ffff1c7224 */ /* 0x000fe200010e060b */
[----:B--2---:R-:W-:Y:S02]  /*15b0*/  IADD3 R12, P2, PT, R3, R12, RZ ;  /* 0x0000000c030c7210 */ /* 0x004fe40007f5e0ff */
[----:B------:R-:W-:Y:S02]  /*15c0*/  LEA.HI.X R9, R26, UR7, R9, 0x1, P1 ;  /* 0x000000071a097c11 */ /* 0x000fe400088f0c09 */
[C---:B------:R-:W-:Y:S01]  /*15d0*/  LEA R10, P1, R23.reuse, UR6, 0x1 ;  /* 0x00000006170a7c11 */ /* 0x040fe2000f8208ff */
[----:B------:R-:W-:Y:S02]  /*15e0*/  IMAD.X R13, RZ, RZ, R13, P2 ;  /* 0x000000ffff0d7224 */ /* 0x000fe400010e060d */
[----:B------:R0:W2:Y:S01]  /*15f0*/  LDG.E.U16 R8, desc[UR8][R8.64] ;  /* 0x0000000808087981 */ /* 0x0000a2000c1e1500 */
[----:B------:R-:W-:-:S02]  /*1600*/  LEA.HI.X R11, R23, UR7, R28, 0x1, P1 ;  /* 0x00000007170b7c11 */ /* 0x000fc400088f0c1c */
[----:B------:R-:W-:Y:S02]  /*1610*/  IADD3 R23, P2, PT, R3, R14, RZ ;  /* 0x0000000e03177210 */ /* 0x000fe40007f5e0ff */
[C---:B------:R-:W-:Y:S01]  /*1620*/  LEA R26, P1, R12.reuse, UR6, 0x1 ;  /* 0x000000060c1a7c11 */ /* 0x040fe2000f8208ff */
[----:B------:R1:W3:Y:S02]  /*1630*/  LDG.E.U16 R10, desc[UR8][R10.64] ;  /* 0x000000080a0a7981 */ /* 0x0002e4000c1e1500 */
[----:B------:R-:W-:Y:S01]  /*1640*/  IMAD.X R28, RZ, RZ, R15, P2 ;  /* 0x000000ffff1c7224 */ /* 0x000fe200010e060f */
[----:B------:R-:W-:Y:S02]  /*1650*/  LEA.HI.X R27, R12, UR7, R13, 0x1, P1 ;  /* 0x000000070c1b7c11 */ /* 0x000fe400088f0c0d */
[----:B------:R-:W-:-:S03]  /*1660*/  LEA R14, P1, R23, UR6, 0x1 ;  /* 0x00000006170e7c11 */ /* 0x000fc6000f8208ff */
[----:B------:R-:W4:Y:S01]  /*1670*/  LDG.E.U16 R26, desc[UR8][R26.64] ;  /* 0x000000081a1a7981 */ /* 0x000f22000c1e1500 */
[----:B------:R-:W-:-:S05]  /*1680*/  LEA.HI.X R15, R23, UR7, R28, 0x1, P1 ;  /* 0x00000007170f7c11 */ /* 0x000fca00088f0c1c */
[----:B------:R5:W4:Y:S01]  /*1690*/  LDG.E.U16 R14, desc[UR8][R14.64] ;  /* 0x000000080e0e7981 */ /* 0x000b22000c1e1500 */
[----:B------:R-:W-:-:S04]  /*16a0*/  UIADD3 UR4, UPT, UPT, UR4, 0x2000, URZ ;  /* 0x0000200004047890 */ /* 0x000fc8000fffe0ff */
[----:B------:R-:W-:-:S06]  /*16b0*/  ULEA UR4, UR5, UR4, 0x18 ;  /* 0x0000000405047291 */ /* 0x000fcc000f8ec0ff */
[----:B------:R-:W-:-:S04]  /*16c0*/  IMAD.U32 R12, RZ, RZ, UR4 ;  /* 0x00000004ff0c7e24 */ /* 0x000fc8000f8e00ff */
[----:B------:R-:W-:-:S05]  /*16d0*/  IMAD R13, R21, 0x2, R12 ;  /* 0x00000002150d7824 */ /* 0x000fca00078e020c */
[----:B------:R-:W5:Y:S04]  /*16e0*/  LDS.U16 R23, [R13] ;  /* 0x000000000d177984 */ /* 0x000f680000000400 */
[----:B------:R-:W5:Y:S04]  /*16f0*/  LDS.U16 R28, [R13+0x2] ;  /* 0x000002000d1c7984 */ /* 0x000f680000000400 */
[----:B0-----:R-:W0:Y:S04]  /*1700*/  LDS.U16 R9, [R13+0x4] ;  /* 0x000004000d097984 */ /* 0x001e280000000400 */
[----:B-1----:R-:W1:Y:S01]  /*1710*/  LDS.U16 R11, [R13+0x6] ;  /* 0x000006000d0b7984 */ /* 0x002e620000000400 */
[----:B------:R-:W-:-:S02]  /*1720*/  VIADD R21, R21, 0x4 ;  /* 0x0000000415157836 */ /* 0x000fc40000000000 */
[----:B-----5:R-:W-:Y:S02]  /*1730*/  IMAD.U32 R23, R23, 0x10000, RZ ;  /* 0x0001000017177824 */ /* 0x020fe400078e00ff */
[----:B------:R-:W-:Y:S02]  /*1740*/  IMAD.U32 R15, R28, 0x10000, RZ ;  /* 0x000100001c0f7824 */ /* 0x000fe400078e00ff */
[----:B0-----:R-:W-:Y:S02]  /*1750*/  IMAD.U32 R9, R9, 0x10000, RZ ;  /* 0x0001000009097824 */ /* 0x001fe400078e00ff */
[----:B-1----:R-:W-:Y:S02]  /*1760*/  IMAD.U32 R11, R11, 0x10000, RZ ;  /* 0x000100000b0b7824 */ /* 0x002fe400078e00ff */
[----:B--2---:R-:W-:-:S04]  /*1770*/  IMAD.U32 R8, R8, 0x10000, RZ ;  /* 0x0001000008087824 */ /* 0x004fc800078e00ff */
[----:B------:R-:W-:Y:S01]  /*1780*/  FFMA R8, R23, R8, R22 ;  /* 0x0000000817087223 */ /* 0x000fe20000000016 */
[----:B---3--:R-:W-:-:S04]  /*1790*/  IMAD.U32 R10, R10, 0x10000, RZ ;  /* 0x000100000a0a7824 */ /* 0x008fc800078e00ff */
[----:B------:R-:W-:Y:S01]  /*17a0*/  FFMA R8, R15, R10, R8 ;  /* 0x0000000a0f087223 */ /* 0x000fe20000000008 */
[----:B----4-:R-:W-:-:S04]  /*17b0*/  IMAD.U32 R26, R26, 0x10000, RZ ;  /* 0x000100001a1a7824 */ /* 0x010fc800078e00ff */
[----:B------:R-:W-:Y:S01]  /*17c0*/  FFMA R8, R9, R26, R8 ;  /* 0x0000001a09087223 */ /* 0x000fe20000000008 */
[----:B------:R-:W-:-:S04]  /*17d0*/  IMAD.U32 R14, R14, 0x10000, RZ ;  /* 0x000100000e0e7824 */ /* 0x000fc800078e00ff */
[----:B------:R-:W-:-:S07]  /*17e0*/  FFMA R22, R11, R14, R8 ;  /* 0x0000000e0b167223 */ /* 0x000fce0000000008 */
.L_x_12:
[----:B------:R-:W-:-:S04]  /*17f0*/  LOP3.LUT R8, R20, 0x3, RZ, 0xc0, !PT ;  /* 0x0000000314087812 */ /* 0x000fc800078ec0ff */
[----:B------:R-:W-:-:S04]  /*1800*/  ISETP.NE.U32.AND P1, PT, R8, RZ, PT ;  /* 0x000000ff0800720c */ /* 0x000fc80003f25070 */
[----:B------:R-:W-:-:S13]  /*1810*/  ISETP.NE.AND.EX P1, PT, RZ, RZ, PT, P1 ;  /* 0x000000ffff00720c */ /* 0x000fda0003f25310 */
[----:B------:R-:W-:Y:S05]  /*1820*/  @!P1 BRA `(.L_x_9) ;  /* 0x0000000000a49947 */ /* 0x000fea0003800000 */
[----:B------:R-:W-:Y:S02]  /*1830*/  ISETP.NE.U32.AND P1, PT, R8, 0x1, PT ;  /* 0x000000010800780c */ /* 0x000fe40003f25070 */
[----:B------:R-:W-:Y:S02]  /*1840*/  LOP3.LUT P2, RZ, R20, 0x1, RZ, 0xc0, !PT ;  /* 0x0000000114ff7812 */ /* 0x000fe4000784c0ff */
[----:B------:R-:W-:-:S13]  /*1850*/  ISETP.NE.AND.EX P1, PT, RZ, RZ, PT, P1 ;  /* 0x000000ffff00720c */ /* 0x000fda0003f25310 */
[----:B------:R-:W-:Y:S05]  /*1860*/  @!P1 BRA `(.L_x_13) ;  /* 0x00000000005c9947 */ /* 0x000fea0003800000 */
[----:B------:R-:W-:Y:S01]  /*1870*/  IMAD R13, R21, 0x8, R2 ;  /* 0x00000008150d7824 */ /* 0x000fe200078e0202 */
[----:B------:R-:W0:Y:S04]  /*1880*/  LDCU.64 UR4, c[0x0][0x380] ;  /* 0x00007000ff0477ac */ /* 0x000e280008000a00 */
[----:B------:R-:W1:Y:S02]  /*1890*/  LDS.128 R8, [R13] ;  /* 0x000000000d087984 */ /* 0x000e640000000c00 */
[C---:B-1----:R-:W-:Y:S02]  /*18a0*/  IADD3 R14, P1, PT, R3.reuse, R8, RZ ;  /* 0x00000008030e7210 */ /* 0x042fe40007f3e0ff */
[----:B------:R-:W-:-:S03]  /*18b0*/  IADD3 R15, P3, PT, R3, R10, RZ ;  /* 0x0000000a030f7210 */ /* 0x000fc60007f7e0ff */
[----:B------:R-:W-:Y:S01]  /*18c0*/  IMAD.X R9, RZ, RZ, R9, P1 ;  /* 0x000000ffff097224 */ /* 0x000fe200008e0609 */
[C---:B0-----:R-:W-:Y:S01]  /*18d0*/  LEA R10, P1, R14.reuse, UR4, 0x1 ;  /* 0x000000040e0a7c11 */ /* 0x041fe2000f8208ff */
[----:B------:R-:W-:Y:S01]  /*18e0*/  IMAD.X R20, RZ, RZ, R11, P3 ;  /* 0x000000ffff147224 */ /* 0x000fe200018e060b */
[C---:B------:R-:W-:Y:S02]  /*18f0*/  LEA R8, P3, R15.reuse, UR4, 0x1 ;  /* 0x000000040f087c11 */ /* 0x040fe4000f8608ff */
[----:B------:R-:W-:Y:S02]  /*1900*/  LEA.HI.X R11, R14, UR5, R9, 0x1, P1 ;  /* 0x000000050e0b7c11 */ /* 0x000fe400088f0c09 */
[----:B------:R-:W-:-:S03]  /*1910*/  LEA.HI.X R9, R15, UR5, R20, 0x1, P3 ;  /* 0x000000050f097c11 */ /* 0x000fc600098f0c14 */
[----:B------:R-:W2:Y:S04]  /*1920*/  LDG.E.U16 R10, desc[UR8][R10.64] ;  /* 0x000000080a0a7981 */ /* 0x000ea8000c1e1500 */
[----:B------:R-:W3:Y:S01]  /*1930*/  LDG.E.U16 R8, desc[UR8][R8.64] ;  /* 0x0000000808087981 */ /* 0x000ee2000c1e1500 */
[C---:B------:R-:W-:Y:S02]  /*1940*/  IMAD R13, R21.reuse, 0x2, R12 ;  /* 0x00000002150d7824 */ /* 0x040fe400078e020c */
[----:B------:R-:W-:-:S03]  /*1950*/  VIADD R21, R21, 0x2 ;  /* 0x0000000215157836 */ /* 0x000fc60000000000 */
[----:B------:R-:W0:Y:S04]  /*1960*/  LDS.U16 R14, [R13] ;  /* 0x000000000d0e7984 */ /* 0x000e280000000400 */
[----:B------:R-:W1:Y:S01]  /*1970*/  LDS.U16 R20, [R13+0x2] ;  /* 0x000002000d147984 */ /* 0x000e620000000400 */
[----:B0-----:R-:W-:Y:S02]  /*1980*/  IMAD.U32 R15, R14, 0x10000, RZ ;  /* 0x000100000e0f7824 */ /* 0x001fe400078e00ff */
[----:B-1----:R-:W-:Y:S02]  /*1990*/  IMAD.U32 R23, R20, 0x10000, RZ ;  /* 0x0001000014177824 */ /* 0x002fe400078e00ff */
[----:B--2---:R-:W-:Y:S02]  /*19a0*/  IMAD.U32 R14, R10, 0x10000, RZ ;  /* 0x000100000a0e7824 */ /* 0x004fe400078e00ff */
[----:B---3--:R-:W-:-:S02]  /*19b0*/  IMAD.U32 R20, R8, 0x10000, RZ ;  /* 0x0001000008147824 */ /* 0x008fc400078e00ff */
[----:B------:R-:W-:-:S04]  /*19c0*/  FFMA R14, R15, R14, R22 ;  /* 0x0000000e0f0e7223 */ /* 0x000fc80000000016 */
[----:B------:R-:W-:-:S07]  /*19d0*/  FFMA R22, R23, R20, R14 ;  /* 0x0000001417167223 */ /* 0x000fce000000000e */
.L_x_13:
[----:B------:R-:W-:Y:S05]  /*19e0*/  @!P2 BRA `(.L_x_9) ;  /* 0x000000000034a947 */ /* 0x000fea0003800000 */
[----:B------:R-:W-:Y:S01]  /*19f0*/  IMAD R10, R21, 0x8, R2 ;  /* 0x00000008150a7824 */ /* 0x000fe200078e0202 */
[----:B------:R-:W0:Y:S04]  /*1a00*/  LDCU.64 UR4, c[0x0][0x380] ;  /* 0x00007000ff0477ac */ /* 0x000e280008000a00 */
[----:B------:R-:W1:Y:S02]  /*1a10*/  LDS.64 R8, [R10] ;  /* 0x000000000a087984 */ /* 0x000e640000000a00 */
[----:B-1----:R-:W-:-:S05]  /*1a20*/  IADD3 R3, P1, PT, R3, R8, RZ ;  /* 0x0000000803037210 */ /* 0x002fca0007f3e0ff */
[----:B------:R-:W-:Y:S01]  /*1a30*/  IMAD.X R14, RZ, RZ, R9, P1 ;  /* 0x000000ffff0e7224 */ /* 0x000fe200008e0609 */
[----:B0-----:R-:W-:-:S04]  /*1a40*/  LEA R8, P1, R3, UR4, 0x1 ;  /* 0x0000000403087c11 */ /* 0x001fc8000f8208ff */
[----:B------:R-:W-:-:S05]  /*1a50*/  LEA.HI.X R9, R3, UR5, R14, 0x1, P1 ;  /* 0x0000000503097c11 */ /* 0x000fca00088f0c0e */
[----:B------:R-:W2:Y:S01]  /*1a60*/  LDG.E.U16 R8, desc[UR8][R8.64] ;  /* 0x0000000808087981 */ /* 0x000ea2000c1e1500 */
[----:B------:R-:W-:-:S06]  /*1a70*/  IMAD R21, R21, 0x2, R12 ;  /* 0x0000000215157824 */ /* 0x000fcc00078e020c */
[----:B------:R-:W0:Y:S02]  /*1a80*/  LDS.U16 R21, [R21] ;  /* 0x0000000015157984 */ /* 0x000e240000000400 */
[----:B0-----:R-:W-:Y:S02]  /*1a90*/  IMAD.U32 R3, R21, 0x10000, RZ ;  /* 0x0001000015037824 */ /* 0x001fe400078e00ff */
[----:B--2---:R-:W-:-:S04]  /*1aa0*/  IMAD.U32 R11, R8, 0x10000, RZ ;  /* 0x00010000080b7824 */ /* 0x004fc800078e00ff */
[----:B------:R-:W-:-:S07]  /*1ab0*/  FFMA R22, R3, R11, R22 ;  /* 0x0000000b03167223 */ /* 0x000fce0000000016 */
.L_x_9:
[----:B------:R-:W-:-:S04]  /*1ac0*/  ISETP.GE.U32.AND P1, PT, R6, 0x401, PT ;  /* 0x000004010600780c */ /* 0x000fc80003f26070 */
[----:B------:R-:W-:-:S13]  /*1ad0*/  ISETP.GE.AND.EX P1, PT, R0, RZ, PT, P1 ;  /* 0x000000ff0000720c */ /* 0x000fda0003f26310 */
[----:B------:R-:W-:Y:S05]  /*1ae0*/  @!P1 BRA `(.L_x_14) ;  /* 0x0000000c00949947 */ /* 0x000fea0003800000 */
[----:B------:R-:W-:Y:S02]  /*1af0*/  IMAD.MOV.U32 R13, RZ, RZ, R4 ;  /* 0x000000ffff0d7224 */ /* 0x000fe400078e0004 */
[----:B------:R-:W-:Y:S01]  /*1b00*/  IMAD.MOV.U32 R3, RZ, RZ, R5 ;  /* 0x000000ffff037224 */ /* 0x000fe200078e0005 */
[----:B------:R-:W-:Y:S06]  /*1b10*/  @P0 BRA `(.L_x_15) ;  /* 0x0000000400940947 */ /* 0x000fec0003800000 */
[----:B------:R-:W0:Y:S01]  /*1b20*/  LDCU UR4, c[0x0][0x3ac] ;  /* 0x00007580ff0477ac */ /* 0x000e220008000800 */
[----:B------:R-:W-:Y:S02]  /*1b30*/  IMAD.MOV.U32 R13, RZ, RZ, R4 ;  /* 0x000000ffff0d7224 */ /* 0x000fe400078e0004 */
[----:B------:R-:W-:Y:S02]  /*1b40*/  IMAD.MOV.U32 R3, RZ, RZ, R5 ;  /* 0x000000ffff037224 */ /* 0x000fe400078e0005 */
[----:B------:R-:W-:Y:S02]  /*1b50*/  IMAD.MOV.U32 R14, RZ, RZ, RZ ;  /* 0x000000ffff0e7224 */ /* 0x000fe400078e00ff */
[----:B------:R-:W-:Y:S02]  /*1b60*/  IMAD.MOV.U32 R20, RZ, RZ, RZ ;  /* 0x000000ffff147224 */ /* 0x000fe400078e00ff */
[----:B0-----:R-:W-:-:S07]  /*1b70*/  IMAD R15, R19, UR4, RZ ;  /* 0x00000004130f7c24 */ /* 0x001fce000f8e02ff */
.L_x_16:
[----:B------:R-:W0:Y:S01]  /*1b80*/  LDC.64 R4, c[0x0][0x390] ;  /* 0x0000e400ff047b82 */ /* 0x000e220000000a00 */
[----:B------:R-:W-:-:S05]  /*1b90*/  IADD3 R21, P1, PT, R24, R13, RZ ;  /* 0x0000000d18157210 */ /* 0x000fca0007f3e0ff */
[----:B------:R-:W-:Y:S01]  /*1ba0*/  IMAD.X R26, R25, 0x1, R3, P1 ;  /* 0x00000001191a7824 */ /* 0x000fe200008e0603 */
[----:B0-----:R-:W-:-:S04]  /*1bb0*/  LEA R8, P1, R21, R4, 0x3 ;  /* 0x0000000415087211 */ /* 0x001fc800078218ff */
[C---:B------:R-:W-:Y:S02]  /*1bc0*/  LEA.HI.X R9, R21.reuse, R5, R26, 0x3, P1 ;  /* 0x0000000515097211 */ /* 0x040fe400008f1c1a */
[----:B------:R-:W0:Y:S03]  /*1bd0*/  LDC.64 R4, c[0x0][0x398] ;  /* 0x0000e600ff047b82 */ /* 0x000e260000000a00 */
[----:B------:R-:W2:Y:S01]  /*1be0*/  LDG.E.64 R10, desc[UR8][R8.64] ;  /* 0x00000008080a7981 */ /* 0x000ea2000c1e1b00 */
[----:B0-----:R-:W-:-:S04]  /*1bf0*/  LEA R4, P1, R21, R4, 0x1 ;  /* 0x0000000415047211 */ /* 0x001fc800078208ff */
[----:B------:R-:W-:-:S05]  /*1c00*/  LEA.HI.X R5, R21, R5, R26, 0x1, P1 ;  /* 0x0000000515057211 */ /* 0x000fca00008f0c1a */
[----:B------:R-:W3:Y:S01]  /*1c10*/  LDG.E.U16 R21, desc[UR8][R4.64] ;  /* 0x0000000804157981 */ /* 0x000ee2000c1e1500 */
[----:B--2---:R-:W-:-:S05]  /*1c20*/  IADD3 R10, P1, PT, R10, R15, RZ ;  /* 0x0000000f0a0a7210 */ /* 0x004fca0007f3e0ff */
[----:B------:R-:W-:Y:S01]  /*1c30*/  IMAD.X R11, RZ, RZ, R11, P1 ;  /* 0x000000ffff0b7224 */ /* 0x000fe200008e060b */
[----:B------:R-:W-:-:S04]  /*1c40*/  LEA R26, P1, R10, UR12, 0x1 ;  /* 0x0000000c0a1a7c11 */ /* 0x000fc8000f8208ff */
[----:B------:R-:W-:Y:S02]  /*1c50*/  LEA.HI.X R27, R10, UR13, R11, 0x1, P1 ;  /* 0x0000000d0a1b7c11 */ /* 0x000fe400088f0c0b */
[----:B------:R-:W2:Y:S04]  /*1c60*/  LDG.E.64 R10, desc[UR8][R8.64+0x8] ;  /* 0x00000808080a7981 */ /* 0x000ea8000c1e1b00 */
[----:B------:R-:W4:Y:S01]  /*1c70*/  LDG.E.U16 R26, desc[UR8][R26.64] ;  /* 0x000000081a1a7981 */ /* 0x000f22000c1e1500 */
[----:B---3--:R-:W-:Y:S02]  /*1c80*/  IMAD.U32 R21, R21, 0x10000, RZ ;  /* 0x0001000015157824 */ /* 0x008fe400078e00ff */
[----:B----4-:R-:W-:-:S04]  /*1c90*/  IMAD.U32 R23, R26, 0x10000, RZ ;  /* 0x000100001a177824 */ /* 0x010fc800078e00ff */
[----:B------:R-:W-:Y:S02]  /*1ca0*/  FFMA R21, R21, R23, R22 ;  /* 0x0000001715157223 */ /* 0x000fe40000000016 */
[----:B------:R-:W3:Y:S01]  /*1cb0*/  LDG.E.64 R22, desc[UR8][R8.64+0x10] ;  /* 0x0000100808167981 */ /* 0x000ee2000c1e1b00 */
[----:B--2---:R-:W-:-:S05]  /*1cc0*/  IADD3 R28, P1, PT, R15, R10, RZ ;  /* 0x0000000a0f1c7210 */ /* 0x004fca0007f3e0ff */
[----:B------:R-:W-:Y:S01]  /*1cd0*/  IMAD.X R11, RZ, RZ, R11, P1 ;  /* 0x000000ffff0b7224 */ /* 0x000fe200008e060b */
[----:B------:R-:W-:-:S04]  /*1ce0*/  LEA R10, P1, R28, UR12, 0x1 ;  /* 0x0000000c1c0a7c11 */ /* 0x000fc8000f8208ff */
[----:B------:R-:W-:Y:S02]  /*1cf0*/  LEA.HI.X R11, R28, UR13, R11, 0x1, P1 ;  /* 0x0000000d1c0b7c11 */ /* 0x000fe400088f0c0b */
[----:B------:R-:W2:Y:S04]  /*1d00*/  LDG.E.U16 R28, desc[UR8][R4.64+0x2] ;  /* 0x00000208041c7981 */ /* 0x000ea8000c1e1500 */
[----:B------:R-:W4:Y:S01]  /*1d10*/  LDG.E.U16 R10, desc[UR8][R10.64] ;  /* 0x000000080a0a7981 */ /* 0x000f22000c1e1500 */
[----:B---3--:R-:W-:-:S05]  /*1d20*/  IADD3 R22, P1, PT, R15, R22, RZ ;  /* 0x000000160f167210 */ /* 0x008fca0007f3e0ff */
[----:B------:R-:W-:Y:S01]  /*1d30*/  IMAD.X R23, RZ, RZ, R23, P1 ;  /* 0x000000ffff177224 */ /* 0x000fe200008e0617 */
[----:B------:R-:W-:-:S04]  /*1d40*/  LEA R26, P1, R22, UR12, 0x1 ;  /* 0x0000000c161a7c11 */ /* 0x000fc8000f8208ff */
[----:B------:R-:W-:Y:S02]  /*1d50*/  LEA.HI.X R27, R22, UR13, R23, 0x1, P1 ;  /* 0x0000000d161b7c11 */ /* 0x000fe400088f0c17 */
[----:B------:R-:W3:Y:S04]  /*1d60*/  LDG.E.U16 R23, desc[UR8][R4.64+0x4] ;  /* 0x0000040804177981 */ /* 0x000ee8000c1e1500 */
[----:B------:R-:W5:Y:S01]  /*1d70*/  LDG.E.U16 R26, desc[UR8][R26.64] ;  /* 0x000000081a1a7981 */ /* 0x000f62000c1e1500 */
[----:B----4-:R-:W-:-:S03]  /*1d80*/  IMAD.U32 R22, R10, 0x10000, RZ ;  /* 0x000100000a167824 */ /* 0x010fc600078e00ff */
[----:B------:R-:W4:Y:S01]  /*1d90*/  LDG.E.64 R10, desc[UR8][R8.64+0x18] ;  /* 0x00001808080a7981 */ /* 0x000f22000c1e1b00 */
[----:B--2---:R-:W-:-:S04]  /*1da0*/  IMAD.U32 R28, R28, 0x10000, RZ ;  /* 0x000100001c1c7824 */ /* 0x004fc800078e00ff */
[----:B------:R-:W-:Y:S01]  /*1db0*/  FFMA R21, R28, R22, R21 ;  /* 0x000000161c157223 */ /* 0x000fe20000000015 */
[----:B---3--:R-:W-:Y:S02]  /*1dc0*/  IMAD.U32 R22, R23, 0x10000, RZ ;  /* 0x0001000017167824 */ /* 0x008fe400078e00ff */
[----:B-----5:R-:W-:Y:S02]  /*1dd0*/  IMAD.U32 R23, R26, 0x10000, RZ ;  /* 0x000100001a177824 */ /* 0x020fe400078e00ff */
[----:B------:R-:W2:Y:S02]  /*1de0*/  LDG.E.U16 R26, desc[UR8][R4.64+0x6] ;  /* 0x00000608041a7981 */ /* 0x000ea4000c1e1500 */
[----:B------:R-:W-:Y:S01]  /*1df0*/  FFMA R21, R22, R23, R21 ;  /* 0x0000001716157223 */ /* 0x000fe20000000015 */
[----:B----4-:R-:W-:Y:S01]  /*1e00*/  IADD3 R28, P1, PT, R15, R10, RZ ;  /* 0x0000000a0f1c7210 */ /* 0x010fe20007f3e0ff */
[----:B------:R-:W3:Y:S04]  /*1e10*/  LDG.E.64 R22, desc[UR8][R8.64+0x20] ;  /* 0x0000200808167981 */ /* 0x000ee8000c1e1b00 */
[----:B------:R-:W-:Y:S01]  /*1e20*/  IMAD.X R11, RZ, RZ, R11, P1 ;  /* 0x000000ffff0b7224 */ /* 0x000fe200008e060b */
[----:B------:R-:W-:-:S04]  /*1e30*/  LEA R10, P1, R28, UR12, 0x1 ;  /* 0x0000000c1c0a7c11 */ /* 0x000fc8000f8208ff */
[----:B------:R-:W-:-:S05]  /*1e40*/  LEA.HI.X R11, R28, UR13, R11, 0x1, P1 ;  /* 0x0000000d1c0b7c11 */ /* 0x000fca00088f0c0b */
[----:B------:R-:W4:Y:S01]  /*1e50*/  LDG.E.U16 R10, desc[UR8][R10.64] ;  /* 0x000000080a0a7981 */ /* 0x000f22000c1e1500 */
[----:B---3--:R-:W-:-:S05]  /*1e60*/  IADD3 R22, P1, PT, R15, R22, RZ ;  /* 0x000000160f167210 */ /* 0x008fca0007f3e0ff */
[----:B------:R-:W-:Y:S01]  /*1e70*/  IMAD.X R23, RZ, RZ, R23, P1 ;  /* 0x000000ffff177224 */ /* 0x000fe200008e0617 */
[----:B------:R-:W-:-:S04]  /*1e80*/  LEA R28, P1, R22, UR12, 0x1 ;  /* 0x0000000c161c7c11 */ /* 0x000fc8000f8208ff */
[----:B------:R-:W-:Y:S01]  /*1e90*/  LEA.HI.X R29, R22, UR13, R23, 0x1, P1 ;  /* 0x0000000d161d7c11 */ /* 0x000fe200088f0c17 */
[----:B--2---:R-:W-:Y:S02]  /*1ea0*/  IMAD.U32 R26, R26, 0x10000, RZ ;  /* 0x000100001a1a7824 */ /* 0x004fe400078e00ff */
[----:B----4-:R-:W-:Y:S02]  /*1eb0*/  IMAD.U32 R22, R10, 0x10000, RZ ;  /* 0x000100000a167824 */ /* 0x010fe400078e00ff */
[----:B------:R-:W2:Y:S02]  /*1ec0*/  LDG.E.U16 R28, desc[UR8][R28.64] ;  /* 0x000000081c1c7981 */ /* 0x000ea4000c1e1500 */
[----:B------:R-:W-:Y:S02]  /*1ed0*/  FFMA R21, R26, R22, R21 ;  /* 0x000000161a157223 */ /* 0x000fe40000000015 */
[----:B------:R-:W3:Y:S04]  /*1ee0*/  LDG.E.64 R10, desc[UR8][R8.64+0x30] ;  /* 0x00003008080a7981 */ /* 0x000ee8000c1e1b00 */
[----:B------:R-:W4:Y:S04]  /*1ef0*/  LDG.E.64 R22, desc[UR8][R8.64+0x28] ;  /* 0x0000280808167981 */ /* 0x000f28000c1e1b00 */
[----:B------:R-:W5:Y:S04]  /*1f00*/  LDG.E.U16 R29, desc[UR8][R4.64+0x8] ;  /* 0x00000808041d7981 */ /* 0x000f68000c1e1500 */
[----:B------:R0:W3:Y:S01]  /*1f10*/  LDG.E.64 R26, desc[UR8][R8.64+0x38] ;  /* 0x00003808081a7981 */ /* 0x0000e2000c1e1b00 */
[----:B--2---:R-:W-:-:S02]  /*1f20*/  IMAD.U32 R28, R28, 0x10000, RZ ;  /* 0x000100001c1c7824 */ /* 0x004fc400078e00ff */
[----:B-----5:R-:W-:-:S04]  /*1f30*/  IMAD.U32 R29, R29, 0x10000, RZ ;  /* 0x000100001d1d7824 */ /* 0x020fc800078e00ff */
[----:B------:R-:W-:Y:S01]  /*1f40*/  FFMA R21, R29, R28, R21 ;  /* 0x0000001c1d157223 */ /* 0x000fe20000000015 */
[----:B----4-:R-:W-:Y:S01]  /*1f50*/  IADD3 R28, P1, PT, R15, R22, RZ ;  /* 0x000000160f1c7210 */ /* 0x010fe20007f3e0ff */
[----:B------:R-:W2:Y:S04]  /*1f60*/  LDG.E.U16 R29, desc[UR8][R4.64+0xa] ;  /* 0x00000a08041d7981 */ /* 0x000ea8000c1e1500 */
[----:B------:R-:W-:Y:S01]  /*1f70*/  IMAD.X R23, RZ, RZ, R23, P1 ;  /* 0x000000ffff177224 */ /* 0x000fe200008e0617 */
[----:B------:R-:W-:-:S04]  /*1f80*/  LEA R22, P1, R28, UR12, 0x1 ;  /* 0x0000000c1c167c11 */ /* 0x000fc8000f8208ff */
[----:B------:R-:W-:Y:S02]  /*1f90*/  LEA.HI.X R23, R28, UR13, R23, 0x1, P1 ;  /* 0x0000000d1c177c11 */ /* 0x000fe400088f0c17 */
[----:B---3--:R-:W-:Y:S01]  /*1fa0*/  IADD3 R10, P1, PT, R15, R10, RZ ;  /* 0x0000000a0f0a7210 */ /* 0x008fe20007f3e0ff */
[----:B------:R-:W3:Y:S04]  /*1fb0*/  LDG.E.U16 R28, desc[UR8][R4.64+0xc] ;  /* 0x00000c08041c7981 */ /* 0x000ee8000c1e1500 */
[----:B------:R-:W-:Y:S01]  /*1fc0*/  IMAD.X R11, RZ, RZ, R11, P1 ;  /* 0x000000ffff0b7224 */ /* 0x000fe200008e060b */
[C---:B0-----:R-:W-:Y:S01]  /*1fd0*/  LEA R8, P1, R10.reuse, UR12, 0x1 ;  /* 0x0000000c0a087c11 */ /* 0x041fe2000f8208ff */
[----:B------:R-:W4:Y:S03]  /*1fe0*/  LDG.E.U16 R22, desc[UR8][R22.64] ;  /* 0x0000000816167981 */ /* 0x000f26000c1e1500 */
[----:B------:R-:W-:-:S02]  /*1ff0*/  LEA.HI.X R9, R10, UR13, R11, 0x1, P1 ;  /* 0x0000000d0a097c11 */ /* 0x000fc400088f0c0b */
[----:B------:R-:W-:-:S03]  /*2000*/  IADD3 R11, P1, PT, R15, R26, RZ ;  /* 0x0000001a0f0b7210 */ /* 0x000fc60007f3e0ff */
[----:B------:R-:W5:Y:S02]  /*2010*/  LDG.E.U16 R8, desc[UR8][R8.64] ;  /* 0x0000000808087981 */ /* 0x000f64000c1e1500 */
[----:B------:R-:W-:Y:S01]  /*2020*/  IMAD.X R26, RZ, RZ, R27, P1 ;  /* 0x000000ffff1a7224 */ /* 0x000fe200008e061b */
[C---:B------:R-:W-:Y:S01]  /*2030*/  LEA R10, P1, R11.reuse, UR12, 0x1 ;  /* 0x0000000c0b0a7c11 */ /* 0x040fe2000f8208ff */
[----:B------:R5:W5:Y:S03]  /*2040*/  LDG.E.U16 R23, desc[UR8][R4.64+0xe] ;  /* 0x00000e0804177981 */ /* 0x000b66000c1e1500 */
[----:B------:R-:W-:-:S05]  /*2050*/  LEA.HI.X R11, R11, UR13, R26, 0x1, P1 ;  /* 0x0000000d0b0b7c11 */ /* 0x000fca00088f0c1a */
[----:B------:R-:W5:Y:S01]  /*2060*/  LDG.E.U16 R10, desc[UR8][R10.64] ;  /* 0x000000080a0a7981 */ /* 0x000f62000c1e1500 */
[----:B------:R-:W-:-:S05]  /*2070*/  IADD3 R14, P1, PT, R14, 0x8, RZ ;  /* 0x000000080e0e7810 */ /* 0x000fca0007f3e0ff */
[----:B------:R-:W-:Y:S01]  /*2080*/  IMAD.X R20, RZ, RZ, R20, P1 ;  /* 0x000000ffff147224 */ /* 0x000fe200008e0614 */
[----:B------:R-:W-:-:S04]  /*2090*/  ISETP.NE.U32.AND P1, PT, R14, R17, PT ;  /* 0x000000110e00720c */ /* 0x000fc80003f25070 */
[----:B------:R-:W-:Y:S02]  /*20a0*/  ISETP.NE.AND.EX P1, PT, R20, R7, PT, P1 ;  /* 0x000000071400720c */ /* 0x000fe40003f25310 */
[----:B------:R-:W-:-:S05]  /*20b0*/  IADD3 R13, P2, PT, R13, 0x8, RZ ;  /* 0x000000080d0d7810 */ /* 0x000fca0007f5e0ff */
[----:B------:R-:W-:Y:S02]  /*20c0*/  IMAD.X R3, RZ, RZ, R3, P2 ;  /* 0x000000ffff037224 */ /* 0x000fe400010e0603 */
[----:B--2---:R-:W-:Y:S02]  /*20d0*/  IMAD.U32 R26, R29, 0x10000, RZ ;  /* 0x000100001d1a7824 */ /* 0x004fe400078e00ff */
[----:B---3--:R-:W-:Y:S02]  /*20e0*/  IMAD.U32 R28, R28, 0x10000, RZ ;  /* 0x000100001c1c7824 */ /* 0x008fe400078e00ff */
[----:B----4-:R-:W-:-:S04]  /*20f0*/  IMAD.U32 R22, R22, 0x10000, RZ ;  /* 0x0001000016167824 */ /* 0x010fc800078e00ff */
[----:B------:R-:W-:Y:S01]  /*2100*/  FFMA R21, R26, R22, R21 ;  /* 0x000000161a157223 */ /* 0x000fe20000000015 */
[----:B-----5:R-:W-:Y:S02]  /*2110*/  IMAD.U32 R4, R8, 0x10000, RZ ;  /* 0x0001000008047824 */ /* 0x020fe400078e00ff */
[----:B------:R-:W-:Y:S02]  /*2120*/  IMAD.U32 R23, R23, 0x10000, RZ ;  /* 0x0001000017177824 */ /* 0x000fe400078e00ff */
[----:B------:R-:W-:Y:S01]  /*2130*/  FFMA R4, R28, R4, R21 ;  /* 0x000000041c047223 */ /* 0x000fe20000000015 */
[----:B------:R-:W-:-:S04]  /*2140*/  IMAD.U32 R10, R10, 0x10000, RZ ;  /* 0x000100000a0a7824 */ /* 0x000fc800078e00ff */
[----:B------:R-:W-:Y:S01]  /*2150*/  FFMA R22, R23, R10, R4 ;  /* 0x0000000a17167223 */ /* 0x000fe20000000004 */
[----:B------:R-:W-:Y:S06]  /*2160*/  @P1 BRA `(.L_x_16) ;  /* 0xfffffff800841947 */ /* 0x000fec000383ffff */
.L_x_15:
        /* <DEDUP_REMOVED lines=9> */
[----:B------:R-:W0:Y:S01]  /*2200*/  LDC.64 R4, c[0x0][0x390] ;  /* 0x0000e400ff047b82 */ /* 0x000e220000000a00 */
[----:B------:R-:W-:Y:S01]  /*2210*/  IADD3 R20, P1, PT, R24, R13, RZ ;  /* 0x0000000d18147210 */ /* 0x000fe20007f3e0ff */
[----:B------:R-:W1:Y:S04]  /*2220*/  LDCU UR4, c[0x0][0x3ac] ;  /* 0x00007580ff0477ac */ /* 0x000e680008000800 */
[----:B------:R-:W-:Y:S01]  /*2230*/  IMAD.X R21, R25, 0x1, R3, P1 ;  /* 0x0000000119157824 */ /* 0x000fe200008e0603 */
[----:B------:R-:W2:Y:S01]  /*2240*/  LDCU.64 UR6, c[0x0][0x380] ;  /* 0x00007000ff0677ac */ /* 0x000ea20008000a00 */
[----:B------:R-:W3:Y:S01]  /*2250*/  LDC.64 R10, c[0x0][0x398] ;  /* 0x0000e600ff0a7b82 */ /* 0x000ee20000000a00 */
[----:B0-----:R-:W-:-:S04]  /*2260*/  LEA R28, P1, R20, R4, 0x3 ;  /* 0x00000004141c7211 */ /* 0x001fc800078218ff */
[----:B------:R-:W-:-:S05]  /*2270*/  LEA.HI.X R29, R20, R5, R21, 0x3, P1 ;  /* 0x00000005141d7211 */ /* 0x000fca00008f1c15 */
[----:B------:R-:W4:Y:S04]  /*2280*/  LDG.E.64 R26, desc[UR8][R28.64] ;  /* 0x000000081c1a7981 */ /* 0x000f28000c1e1b00 */
[----:B------:R-:W5:Y:S04]  /*2290*/  LDG.E.64 R14, desc[UR8][R28.64+0x8] ;  /* 0x000008081c0e7981 */ /* 0x000f68000c1e1b00 */
[----:B------:R-:W5:Y:S04]  /*22a0*/  LDG.E.64 R4, desc[UR8][R28.64+0x10] ;  /* 0x000010081c047981 */ /* 0x000f68000c1e1b00 */
[----:B------:R-:W5:Y:S01]  /*22b0*/  LDG.E.64 R8, desc[UR8][R28.64+0x18] ;  /* 0x000018081c087981 */ /* 0x000f62000c1e1b00 */
[----:B---3--:R-:W-:Y:S01]  /*22c0*/  LEA R10, P1, R20, R10, 0x1 ;  /* 0x0000000a140a7211 */ /* 0x008fe200078208ff */
[----:B-1----:R-:W-:-:S03]  /*22d0*/  IMAD R23, R19, UR4, RZ ;  /* 0x0000000413177c24 */ /* 0x002fc6000f8e02ff */
[----:B------:R-:W-:-:S05]  /*22e0*/  LEA.HI.X R11, R20, R11, R21, 0x1, P1 ;  /* 0x0000000b140b7211 */ /* 0x000fca00008f0c15 */
[----:B------:R-:W3:Y:S04]  /*22f0*/  LDG.E.U16 R28, desc[UR8][R10.64+0x4] ;  /* 0x000004080a1c7981 */ /* 0x000ee8000c1e1500 */
[----:B------:R-:W3:Y:S01]  /*2300*/  LDG.E.U16 R29, desc[UR8][R10.64+0x6] ;  /* 0x000006080a1d7981 */ /* 0x000ee2000c1e1500 */
[----:B----4-:R-:W-:-:S05]  /*2310*/  IADD3 R21, P1, PT, R26, R23, RZ ;  /* 0x000000171a157210 */ /* 0x010fca0007f3e0ff */
[----:B------:R-:W-:Y:S01]  /*2320*/  IMAD.X R26, RZ, RZ, R27, P1 ;  /* 0x000000ffff1a7224 */ /* 0x000fe200008e061b */
[C---:B--2---:R-:W-:Y:S01]  /*2330*/  LEA R20, P1, R21.reuse, UR6, 0x1 ;  /* 0x0000000615147c11 */ /* 0x044fe2000f8208ff */
[----:B------:R-:W2:Y:S03]  /*2340*/  LDG.E.U16 R27, desc[UR8][R10.64+0x2] ;  /* 0x000002080a1b7981 */ /* 0x000ea6000c1e1500 */
[----:B------:R-:W-:Y:S02]  /*2350*/  LEA.HI.X R21, R21, UR7, R26, 0x1, P1 ;  /* 0x0000000715157c11 */ /* 0x000fe400088f0c1a */
[----:B-----5:R-:W-:-:S03]  /*2360*/  IADD3 R26, P1, PT, R14, R23, RZ ;  /* 0x000000170e1a7210 */ /* 0x020fc60007f3e0ff */
[----:B------:R-:W4:Y:S02]  /*2370*/  LDG.E.U16 R20, desc[UR8][R20.64] ;  /* 0x0000000814147981 */ /* 0x000f24000c1e1500 */
[----:B------:R-:W-:Y:S01]  /*2380*/  IMAD.X R15, RZ, RZ, R15, P1 ;  /* 0x000000ffff0f7224 */ /* 0x000fe200008e060f */
[----:B------:R-:W-:-:S04]  /*2390*/  LEA R14, P1, R26, UR6, 0x1 ;  /* 0x000000061a0e7c11 */ /* 0x000fc8000f8208ff */
[----:B------:R-:W-:Y:S02]  /*23a0*/  LEA.HI.X R15, R26, UR7, R15, 0x1, P1 ;  /* 0x000000071a0f7c11 */ /* 0x000fe400088f0c0f */
[-C--:B------:R-:W-:Y:S01]  /*23b0*/  IADD3 R4, P1, PT, R4, R23.reuse, RZ ;  /* 0x0000001704047210 */ /* 0x080fe20007f3e0ff */
[----:B------:R-:W5:Y:S04]  /*23c0*/  LDG.E.U16 R26, desc[UR8][R10.64] ;  /* 0x000000080a1a7981 */ /* 0x000f68000c1e1500 */
[----:B------:R-:W-:Y:S01]  /*23d0*/  IMAD.X R5, RZ, RZ, R5, P1 ;  /* 0x000000ffff057224 */ /* 0x000fe200008e0605 */
[----:B------:R-:W-:Y:S01]  /*23e0*/  IADD3 R23, P1, PT, R8, R23, RZ ;  /* 0x0000001708177210 */ /* 0x000fe20007f3e0ff */
[----:B------:R0:W2:Y:S04]  /*23f0*/  LDG.E.U16 R14, desc[UR8][R14.64] ;  /* 0x000000080e0e7981 */ /* 0x0000a8000c1e1500 */
[----:B0-----:R-:W-:Y:S01]  /*2400*/  IMAD.X R15, RZ, RZ, R9, P1 ;  /* 0x000000ffff0f7224 */ /* 0x001fe200008e0609 */
[----:B------:R-:W-:-:S04]  /*2410*/  LEA R8, P1, R4, UR6, 0x1 ;  /* 0x0000000604087c11 */ /* 0x000fc8000f8208ff */
[----:B------:R-:W-:Y:S02]  /*2420*/  LEA.HI.X R9, R4, UR7, R5, 0x1, P1 ;  /* 0x0000000704097c11 */ /* 0x000fe400088f0c05 */
[----:B------:R-:W-:-:S03]  /*2430*/  LEA R4, P1, R23, UR6, 0x1 ;  /* 0x0000000617047c11 */ /* 0x000fc6000f8208ff */
[----:B------:R-:W2:Y:S01]  /*2440*/  LDG.E.U16 R8, desc[UR8][R8.64] ;  /* 0x0000000808087981 */ /* 0x000ea2000c1e1500 */
[----:B------:R-:W-:-:S05]  /*2450*/  LEA.HI.X R5, R23, UR7, R15, 0x1, P1 ;  /* 0x0000000717057c11 */ /* 0x000fca00088f0c0f */
[----:B------:R-:W2:Y:S01]  /*2460*/  LDG.E.U16 R4, desc[UR8][R4.64] ;  /* 0x0000000804047981 */ /* 0x000ea2000c1e1500 */
[----:B---3--:R-:W-:Y:S01]  /*2470*/  IMAD.U32 R11, R28, 0x10000, RZ ;  /* 0x000100001c0b7824 */ /* 0x008fe200078e00ff */
[----:B------:R-:W-:Y:S01]  /*2480*/  IADD3 R13, P1, PT, R13, 0x4, RZ ;  /* 0x000000040d0d7810 */ /* 0x000fe20007f3e0ff */
[----:B------:R-:W-:-:S04]  /*2490*/  IMAD.U32 R29, R29, 0x10000, RZ ;  /* 0x000100001d1d7824 */ /* 0x000fc800078e00ff */
[----:B------:R-:W-:Y:S02]  /*24a0*/  IMAD.X R3, RZ, RZ, R3, P1 ;  /* 0x000000ffff037224 */ /* 0x000fe400008e0603 */
[----:B----4-:R-:W-:Y:S02]  /*24b0*/  IMAD.U32 R20, R20, 0x10000, RZ ;  /* 0x0001000014147824 */ /* 0x010fe400078e00ff */
[----:B-----5:R-:W-:Y:S02]  /*24c0*/  IMAD.U32 R15, R26, 0x10000, RZ ;  /* 0x000100001a0f7824 */ /* 0x020fe400078e00ff */
[----:B--2---:R-:W-:Y:S02]  /*24d0*/  IMAD.U32 R26, R27, 0x10000, RZ ;  /* 0x000100001b1a7824 */ /* 0x004fe400078e00ff */
[----:B------:R-:W-:Y:S01]  /*24e0*/  FFMA R15, R15, R20, R22 ;  /* 0x000000140f0f7223 */ /* 0x000fe20000000016 */
[----:B------:R-:W-:-:S04]  /*24f0*/  IMAD.U32 R14, R14, 0x10000, RZ ;  /* 0x000100000e0e7824 */ /* 0x000fc800078e00ff */
[----:B------:R-:W-:Y:S01]  /*2500*/  FFMA R14, R26, R14, R15 ;  /* 0x0000000e1a0e7223 */ /* 0x000fe2000000000f */
[----:B------:R-:W-:-:S04]  /*2510*/  IMAD.U32 R10, R8, 0x10000, RZ ;  /* 0x00010000080a7824 */ /* 0x000fc800078e00ff */
[----:B------:R-:W-:Y:S01]  /*2520*/  FFMA R10, R11, R10, R14 ;  /* 0x0000000a0b0a7223 */ /* 0x000fe2000000000e */
[----:B------:R-:W-:-:S04]  /*2530*/  IMAD.U32 R4, R4, 0x10000, RZ ;  /* 0x0001000004047824 */ /* 0x000fc800078e00ff */
[----:B------:R-:W-:-:S07]  /*2540*/  FFMA R22, R29, R4, R10 ;  /* 0x000000041d167223 */ /* 0x000fce000000000a */
.L_x_17:
        /* <DEDUP_REMOVED lines=8> */
[----:B------:R-:W0:Y:S01]  /*25d0*/  LDC.64 R4, c[0x0][0x390] ;  /* 0x0000e400ff047b82 */ /* 0x000e220000000a00 */
[----:B------:R-:W-:Y:S01]  /*25e0*/  IADD3 R15, P1, PT, R24, R13, RZ ;  /* 0x0000000d180f7210 */ /* 0x000fe20007f3e0ff */
[----:B------:R-:W1:Y:S04]  /*25f0*/  LDCU UR4, c[0x0][0x3ac] ;  /* 0x00007580ff0477ac */ /* 0x000e680008000800 */
[----:B------:R-:W-:Y:S01]  /*2600*/  IMAD.X R14, R25, 0x1, R3, P1 ;  /* 0x00000001190e7824 */ /* 0x000fe200008e0603 */
[----:B------:R-:W2:Y:S01]  /*2610*/  LDCU.64 UR6, c[0x0][0x380] ;  /* 0x00007000ff0677ac */ /* 0x000ea20008000a00 */
[----:B0-----:R-:W-:-:S04]  /*2620*/  LEA R20, P1, R15, R4, 0x3 ;  /* 0x000000040f147211 */ /* 0x001fc800078218ff */
[----:B------:R-:W-:Y:S02]  /*2630*/  LEA.HI.X R21, R15, R5, R14, 0x3, P1 ;  /* 0x000000050f157211 */ /* 0x000fe400008f1c0e */
[----:B------:R-:W0:Y:S03]  /*2640*/  LDC.64 R4, c[0x0][0x398] ;  /* 0x0000e600ff047b82 */ /* 0x000e260000000a00 */
[----:B------:R-:W3:Y:S04]  /*2650*/  LDG.E.64 R10, desc[UR8][R20.64] ;  /* 0x00000008140a7981 */ /* 0x000ee8000c1e1b00 */
[----:B------:R-:W4:Y:S01]  /*2660*/  LDG.E.64 R8, desc[UR8][R20.64+0x8] ;  /* 0x0000080814087981 */ /* 0x000f22000c1e1b00 */
[----:B-1----:R-:W-:-:S05]  /*2670*/  IMAD R23, R19, UR4, RZ ;  /* 0x0000000413177c24 */ /* 0x002fca000f8e02ff */
[----:B---3--:R-:W-:-:S05]  /*2680*/  IADD3 R10, P1, PT, R10, R23, RZ ;  /* 0x000000170a0a7210 */ /* 0x008fca0007f3e0ff */
[----:B------:R-:W-:Y:S01]  /*2690*/  IMAD.X R27, RZ, RZ, R11, P1 ;  /* 0x000000ffff1b7224 */ /* 0x000fe200008e060b */
[----:B----4-:R-:W-:Y:S02]  /*26a0*/  IADD3 R11, P4, PT, R8, R23, RZ ;  /* 0x00000017080b7210 */ /* 0x010fe40007f9e0ff */
[C---:B0-----:R-:W-:Y:S02]  /*26b0*/  LEA R4, P1, R15.reuse, R4, 0x1 ;  /* 0x000000040f047211 */ /* 0x041fe400078208ff */
[C---:B--2---:R-:W-:Y:S01]  /*26c0*/  LEA R8, P3, R10.reuse, UR6, 0x1 ;  /* 0x000000060a087c11 */ /* 0x044fe2000f8608ff */
[----:B------:R-:W-:Y:S01]  /*26d0*/  IMAD.X R20, RZ, RZ, R9, P4 ;  /* 0x000000ffff147224 */ /* 0x000fe200020e0609 */
[----:B------:R-:W-:Y:S02]  /*26e0*/  LEA.HI.X R5, R15, R5, R14, 0x1, P1 ;  /* 0x000000050f057211 */ /* 0x000fe400008f0c0e */
[----:B------:R-:W-:Y:S02]  /*26f0*/  LEA.HI.X R9, R10, UR7, R27, 0x1, P3 ;  /* 0x000000070a097c11 */ /* 0x000fe400098f0c1b */
[C---:B------:R-:W-:Y:S01]  /*2700*/  LEA R10, P1, R11.reuse, UR6, 0x1 ;  /* 0x000000060b0a7c11 */ /* 0x040fe2000f8208ff */
[----:B------:R-:W2:Y:S03]  /*2710*/  LDG.E.U16 R14, desc[UR8][R4.64] ;  /* 0x00000008040e7981 */ /* 0x000ea6000c1e1500 */
[----:B------:R-:W-:Y:S01]  /*2720*/  LEA.HI.X R11, R11, UR7, R20, 0x1, P1 ;  /* 0x000000070b0b7c11 */ /* 0x000fe200088f0c14 */
[----:B------:R-:W3:Y:S04]  /*2730*/  LDG.E.U16 R8, desc[UR8][R8.64] ;  /* 0x0000000808087981 */ /* 0x000ee8000c1e1500 */
[----:B------:R-:W4:Y:S04]  /*2740*/  LDG.E.U16 R20, desc[UR8][R4.64+0x2] ;  /* 0x0000020804147981 */ /* 0x000f28000c1e1500 */
[----:B------:R-:W5:Y:S01]  /*2750*/  LDG.E.U16 R10, desc[UR8][R10.64] ;  /* 0x000000080a0a7981 */ /* 0x000f62000c1e1500 */
[----:B------:R-:W-:-:S05]  /*2760*/  IADD3 R13, P1, PT, R13, 0x2, RZ ;  /* 0x000000020d0d7810 */ /* 0x000fca0007f3e0ff */
[----:B------:R-:W-:Y:S02]  /*2770*/  IMAD.X R3, RZ, RZ, R3, P1 ;  /* 0x000000ffff037224 */ /* 0x000fe400008e0603 */
[----:B--2---:R-:W-:Y:S02]  /*2780*/  IMAD.U32 R15, R14, 0x10000, RZ ;  /* 0x000100000e0f7824 */ /* 0x004fe400078e00ff */
[----:B---3--:R-:W-:Y:S02]  /*2790*/  IMAD.U32 R14, R8, 0x10000, RZ ;  /* 0x00010000080e7824 */ /* 0x008fe400078e00ff */
[----:B----4-:R-:W-:Y:S02]  /*27a0*/  IMAD.U32 R21, R20, 0x10000, RZ ;  /* 0x0001000014157824 */ /* 0x010fe400078e00ff */
[----:B------:R-:W-:Y:S01]  /*27b0*/  FFMA R14, R15, R14, R22 ;  /* 0x0000000e0f0e7223 */ /* 0x000fe20000000016 */
[----:B-----5:R-:W-:-:S04]  /*27c0*/  IMAD.U32 R20, R10, 0x10000, RZ ;  /* 0x000100000a147824 */ /* 0x020fc800078e00ff */
[----:B------:R-:W-:-:S07]  /*27d0*/  FFMA R22, R21, R20, R14 ;  /* 0x0000001415167223 */ /* 0x000fce000000000e */
.L_x_18:
        /* <DEDUP_REMOVED lines=9> */
[----:B------:R-:W3:Y:S01]  /*2870*/  LDG.E.64 R8, desc[UR8][R10.64] ;  /* 0x000000080a087981 */ /* 0x000ee2000c1e1b00 */
[----:B-1----:R-:W-:Y:S01]  /*2880*/  IMAD R3, R19, UR4, RZ ;  /* 0x0000000413037c24 */ /* 0x002fe2000f8e02ff */
[----:B0-----:R-:W-:-:S04]  /*2890*/  LEA R4, P1, R13, R4, 0x1 ;  /* 0x000000040d047211 */ /* 0x001fc800078208ff */
[----:B------:R-:W-:-:S05]  /*28a0*/  LEA.HI.X R5, R13, R5, R20, 0x1, P1 ;  /* 0x000000050d057211 */ /* 0x000fca00008f0c14 */
[----:B------:R-:W4:Y:S01]  /*28b0*/  LDG.E.U16 R4, desc[UR8][R4.64] ;  /* 0x0000000804047981 */ /* 0x000f22000c1e1500 */
[----:B---3--:R-:W-:-:S05]  /*28c0*/  IADD3 R3, P2, PT, R3, R8, RZ ;  /* 0x0000000803037210 */ /* 0x008fca0007f5e0ff */
[----:B------:R-:W-:Y:S01]  /*28d0*/  IMAD.X R14, RZ, RZ, R9, P2 ;  /* 0x000000ffff0e7224 */ /* 0x000fe200010e0609 */
[----:B--2---:R-:W-:-:S04]  /*28e0*/  LEA R8, P2, R3, UR6, 0x1 ;  /* 0x0000000603087c11 */ /* 0x004fc8000f8408ff */
[----:B------:R-:W-:-:S05]  /*28f0*/  LEA.HI.X R9, R3, UR7, R14, 0x1, P2 ;  /* 0x0000000703097c11 */ /* 0x000fca00090f0c0e */
[----:B------:R-:W2:Y:S01]  /*2900*/  LDG.E.U16 R8, desc[UR8][R8.64] ;  /* 0x0000000808087981 */ /* 0x000ea2000c1e1500 */
[----:B----4-:R-:W-:Y:S02]  /*2910*/  IMAD.U32 R3, R4, 0x10000, RZ ;  /* 0x0001000004037824 */ /* 0x010fe400078e00ff */
[----:B--2---:R-:W-:-:S04]  /*2920*/  IMAD.U32 R10, R8, 0x10000, RZ ;  /* 0x00010000080a7824 */ /* 0x004fc800078e00ff */
[----:B------:R-:W-:-:S07]  /*2930*/  FFMA R22, R3, R10, R22 ;  /* 0x0000000a03167223 */ /* 0x000fce0000000016 */
.L_x_14:
[----:B------:R-:W0:Y:S01]  /*2940*/  LDCU UR5, c[0x0][0x3b0] ;  /* 0x00007600ff0577ac */ /* 0x000e220008000800 */
[----:B------:R-:W1:Y:S01]  /*2950*/  LDC.64 R4, c[0x0][0x3a0] ;  /* 0x0000e800ff047b82 */ /* 0x000e620000000a00 */
[----:B------:R-:W-:Y:S01]  /*2960*/  F2FP.BF16.F32.PACK_AB R22, RZ, R22 ;  /* 0x00000016ff16723e */ /* 0x000fe200000010ff */
[----:B------:R-:W2:Y:S01]  /*2970*/  LDCU UR4, c[0x0][0x360] ;  /* 0x00006c00ff0477ac */ /* 0x000ea20008000800 */
[C---:B0-----:R-:W-:Y:S01]  /*2980*/  IMAD R3, R19.reuse, UR5, R18 ;  /* 0x0000000513037c24 */ /* 0x041fe2000f8e0212 */
[----:B------:R-:W0:Y:S01]  /*2990*/  LDCU UR5, c[0x0][0x3a8] ;  /* 0x00007500ff0577ac */ /* 0x000e220008000800 */
[----:B--2---:R-:W-:Y:S02]  /*29a0*/  VIADD R19, R19, UR4 ;  /* 0x0000000413137c36 */ /* 0x004fe40008000000 */
[----:B-1----:R-:W-:-:S05]  /*29b0*/  IMAD.WIDE.U32 R4, R3, 0x2, R4 ;  /* 0x0000000203047825 */ /* 0x002fca00078e0004 */
[----:B------:R1:W-:Y:S01]  /*29c0*/  STG.E.U16 desc[UR8][R4.64], R22 ;  /* 0x0000001604007986 */ /* 0x0003e2000c101508 */
[----:B0-----:R-:W-:-:S13]  /*29d0*/  ISETP.GE.U32.AND P1, PT, R19, UR5, PT ;  /* 0x0000000513007c0c */ /* 0x001fda000bf26070 */
[----:B-1----:R-:W-:Y:S05]  /*29e0*/  @!P1 BRA `(.L_x_19) ;  /* 0xffffffe000c49947 */ /* 0x002fea000383ffff */
[----:B------:R-:W-:Y:S05]  /*29f0*/  EXIT ;  /* 0x000000000000794d */ /* 0x000fea0003800000 */
        .weak           $__internal_0_$__cuda_sm20_div_u64
        .type           $__internal_0_$__cuda_sm20_div_u64,@function
        .size           $__internal_0_$__cuda_sm20_div_u64,(.L_x_83 - $__internal_0_$__cuda_sm20_div_u64)
$__internal_0_$__cuda_sm20_div_u64:
[----:B------:R-:W-:Y:S02]  /*2a00*/  IMAD.MOV.U32 R16, RZ, RZ, R2 ;  /* 0x000000ffff107224 */ /* 0x000fe400078e0002 */
[----:B------:R-:W-:-:S04]  /*2a10*/  IMAD.MOV.U32 R17, RZ, RZ, RZ ;  /* 0x000000ffff117224 */ /* 0x000fc800078e00ff */
[----:B------:R-:W0:Y:S08]  /*2a20*/  I2F.U64.RP R14, R16 ;  /* 0x00000010000e7312 */ /* 0x000e300000309000 */
[----:B0-----:R-:W0:Y:S02]  /*2a30*/  MUFU.RCP R14, R14 ;  /* 0x0000000e000e7308 */ /* 0x001e240000001000 */
[----:B0-----:R-:W-:-:S06]  /*2a40*/  VIADD R4, R14, 0x1ffffffe ;  /* 0x1ffffffe0e047836 */ /* 0x001fcc0000000000 */
[----:B------:R-:W0:Y:S02]  /*2a50*/  F2I.U64.TRUNC R4, R4 ;  /* 0x0000000400047311 */ /* 0x000e24000020d800 */
[----:B0-----:R-:W-:-:S04]  /*2a60*/  IMAD.WIDE.U32 R10, R4, R2, RZ ;  /* 0x00000002040a7225 */ /* 0x001fc800078e00ff */
[----:B------:R-:W-:Y:S01]  /*2a70*/  IMAD R11, R5, R2, R11 ;  /* 0x00000002050b7224 */ /* 0x000fe200078e020b */
[----:B------:R-:W-:-:S05]  /*2a80*/  IADD3 R21, P0, PT, RZ, -R10, RZ ;  /* 0x8000000aff157210 */ /* 0x000fca0007f1e0ff */
[----:B------:R-:W-:-:S04]  /*2a90*/  IMAD.HI.U32 R10, R4, R21, RZ ;  /* 0x00000015040a7227 */ /* 0x000fc800078e00ff */
[----:B------:R-:W-:Y:S02]  /*2aa0*/  IMAD.X R27, RZ, RZ, ~R11, P0 ;  /* 0x000000ffff1b7224 */ /* 0x000fe400000e0e0b */
[----:B------:R-:W-:Y:S02]  /*2ab0*/  IMAD.MOV.U32 R11, RZ, RZ, R4 ;  /* 0x000000ffff0b7224 */ /* 0x000fe400078e0004 */
[-C--:B------:R-:W-:Y:S02]  /*2ac0*/  IMAD R17, R5, R27.reuse, RZ ;  /* 0x0000001b05117224 */ /* 0x080fe400078e02ff */
[----:B------:R-:W-:-:S04]  /*2ad0*/  IMAD.WIDE.U32 R10, P0, R4, R27, R10 ;  /* 0x0000001b040a7225 */ /* 0x000fc8000780000a */
[----:B------:R-:W-:-:S04]  /*2ae0*/  IMAD.HI.U32 R27, R5, R27, RZ ;  /* 0x0000001b051b7227 */ /* 0x000fc800078e00ff */
[----:B------:R-:W-:-:S05]  /*2af0*/  IMAD.HI.U32 R10, P1, R5, R21, R10 ;  /* 0x00000015050a7227 */ /* 0x000fca000782000a */
[----:B------:R-:W-:Y:S01]  /*2b00*/  IADD3 R11, P2, PT, R17, R10, RZ ;  /* 0x0000000a110b7210 */ /* 0x000fe20007f5e0ff */
[----:B------:R-:W-:-:S04]  /*2b10*/  IMAD.X R10, R27, 0x1, R5, P0 ;  /* 0x000000011b0a7824 */ /* 0x000fc800000e0605 */
[----:B------:R-:W-:Y:S01]  /*2b20*/  IMAD.WIDE.U32 R4, R11, R2, RZ ;  /* 0x000000020b047225 */ /* 0x000fe200078e00ff */
[----:B------:R-:W-:Y:S02]  /*2b30*/  IADD3.X R17, PT, PT, RZ, RZ, R10, P2, P1 ;  /* 0x000000ffff117210 */ /* 0x000fe400017e240a */
[----:B------:R-:W-:-:S03]  /*2b40*/  IADD3 R21, P0, PT, RZ, -R4, RZ ;  /* 0x80000004ff157210 */ /* 0x000fc60007f1e0ff */
[----:B------:R-:W-:Y:S02]  /*2b50*/  IMAD R4, R17, R2, R5 ;  /* 0x0000000211047224 */ /* 0x000fe400078e0205 */
[----:B------:R-:W-:-:S04]  /*2b60*/  IMAD.HI.U32 R10, R11, R21, RZ ;  /* 0x000000150b0a7227 */ /* 0x000fc800078e00ff */
[----:B------:R-:W-:-:S04]  /*2b70*/  IMAD.X R4, RZ, RZ, ~R4, P0 ;  /* 0x000000ffff047224 */ /* 0x000fc800000e0e04 */
[----:B------:R-:W-:-:S04]  /*2b80*/  IMAD.WIDE.U32 R10, P0, R11, R4, R10 ;  /* 0x000000040b0a7225 */ /* 0x000fc8000780000a */
[C---:B------:R-:W-:Y:S02]  /*2b90*/  IMAD R5, R17.reuse, R4, RZ ;  /* 0x0000000411057224 */ /* 0x040fe400078e02ff */
[----:B------:R-:W-:-:S04]  /*2ba0*/  IMAD.HI.U32 R10, P1, R17, R21, R10 ;  /* 0x00000015110a7227 */ /* 0x000fc8000782000a */
[----:B------:R-:W-:Y:S01]  /*2bb0*/  IMAD.HI.U32 R4, R17, R4, RZ ;  /* 0x0000000411047227 */ /* 0x000fe200078e00ff */
[----:B------:R-:W-:-:S03]  /*2bc0*/  IADD3 R10, P2, PT, R5, R10, RZ ;  /* 0x0000000a050a7210 */ /* 0x000fc60007f5e0ff */
[----:B------:R-:W-:Y:S02]  /*2bd0*/  IMAD.X R17, R4, 0x1, R17, P0 ;  /* 0x0000000104117824 */ /* 0x000fe400000e0611 */
[----:B------:R-:W-:-:S03]  /*2be0*/  IMAD.HI.U32 R4, R10, R15, RZ ;  /* 0x0000000f0a047227 */ /* 0x000fc600078e00ff */
[----:B------:R-:W-:Y:S01]  /*2bf0*/  IADD3.X R14, PT, PT, RZ, RZ, R17, P2, P1 ;  /* 0x000000ffff0e7210 */ /* 0x000fe200017e2411 */
[----:B------:R-:W-:Y:S02]  /*2c00*/  IMAD.MOV.U32 R5, RZ, RZ, RZ ;  /* 0x000000ffff057224 */ /* 0x000fe400078e00ff */
[----:B------:R-:W-:-:S04]  /*2c10*/  IMAD.WIDE.U32 R4, R10, R13, R4 ;  /* 0x0000000d0a047225 */ /* 0x000fc800078e0004 */
[C---:B------:R-:W-:Y:S02]  /*2c20*/  IMAD R11, R14.reuse, R13, RZ ;  /* 0x0000000d0e0b7224 */ /* 0x040fe400078e02ff */
[----:B------:R-:W-:-:S04]  /*2c30*/  IMAD.HI.U32 R4, P0, R14, R15, R4 ;  /* 0x0000000f0e047227 */ /* 0x000fc80007800004 */
[----:B------:R-:W-:Y:S01]  /*2c40*/  IMAD.HI.U32 R14, R14, R13, RZ ;  /* 0x0000000d0e0e7227 */ /* 0x000fe200078e00ff */
[----:B------:R-:W-:-:S03]  /*2c50*/  IADD3 R11, P1, PT, R11, R4, RZ ;  /* 0x000000040b0b7210 */ /* 0x000fc60007f3e0ff */
[----:B------:R-:W-:-:S04]  /*2c60*/  IMAD.X R4, RZ, RZ, R14, P0 ;  /* 0x000000ffff047224 */ /* 0x000fc800000e060e */
[----:B------:R-:W-:Y:S02]  /*2c70*/  IMAD.X R17, RZ, RZ, R4, P1 ;  /* 0x000000ffff117224 */ /* 0x000fe400008e0604 */
[----:B------:R-:W-:-:S04]  /*2c80*/  IMAD.WIDE.U32 R4, R11, R2, RZ ;  /* 0x000000020b047225 */ /* 0x000fc800078e00ff */
[-C--:B------:R-:W-:Y:S01]  /*2c90*/  IMAD R10, R17, R2.reuse, R5 ;  /* 0x00000002110a7224 */ /* 0x080fe200078e0205 */
[----:B------:R-:W-:Y:S02]  /*2ca0*/  IADD3 R15, P0, PT, -R4, R15, RZ ;  /* 0x0000000f040f7210 */ /* 0x000fe40007f1e1ff */
[----:B------:R-:W-:Y:S02]  /*2cb0*/  IADD3 R4, P2, PT, R11, 0x1, RZ ;  /* 0x000000010b047810 */ /* 0x000fe40007f5e0ff */
[----:B------:R-:W-:Y:S01]  /*2cc0*/  IADD3 R5, P1, PT, -R2, R15, RZ ;  /* 0x0000000f02057210 */ /* 0x000fe20007f3e1ff */
[----:B------:R-:W-:Y:S01]  /*2cd0*/  IMAD.X R14, R13, 0x1, ~R10, P0 ;  /* 0x000000010d0e7824 */ /* 0x000fe200000e0e0a */
[----:B------:R-:W-:Y:S01]  /*2ce0*/  ISETP.GE.U32.AND P0, PT, R15, R2, PT ;  /* 0x000000020f00720c */ /* 0x000fe20003f06070 */
[----:B------:R-:W-:-:S03]  /*2cf0*/  IMAD.X R10, RZ, RZ, R17, P2 ;  /* 0x000000ffff0a7224 */ /* 0x000fc600010e0611 */
[C---:B------:R-:W-:Y:S02]  /*2d00*/  ISETP.GE.U32.AND.EX P0, PT, R14.reuse, RZ, PT, P0 ;  /* 0x000000ff0e00720c */ /* 0x040fe40003f06100 */
[----:B------:R-:W-:Y:S02]  /*2d10*/  IADD3.X R13, PT, PT, R14, -0x1, RZ, P1, !PT ;  /* 0xffffffff0e0d7810 */ /* 0x000fe40000ffe4ff */
[----:B------:R-:W-:Y:S02]  /*2d20*/  SEL R11, R4, R11, P0 ;  /* 0x0000000b040b7207 */ /* 0x000fe40000000000 */
[----:B------:R-:W-:Y:S02]  /*2d30*/  SEL R5, R5, R15, P0 ;  /* 0x0000000f05057207 */ /* 0x000fe40000000000 */
[----:B------:R-:W-:Y:S02]  /*2d40*/  SEL R10, R10, R17, P0 ;  /* 0x000000110a0a7207 */ /* 0x000fe40000000000 */
[----:B------:R-:W-:-:S02]  /*2d50*/  IADD3 R4, P2, PT, R11, 0x1, RZ ;  /* 0x000000010b047810 */ /* 0x000fc40007f5e0ff */
[----:B------:R-:W-:Y:S02]  /*2d60*/  SEL R13, R13, R14, P0 ;  /* 0x0000000e0d0d7207 */ /* 0x000fe40000000000 */
[----:B------:R-:W-:Y:S01]  /*2d70*/  ISETP.GE.U32.AND P0, PT, R5, R2, PT ;  /* 0x000000020500720c */ /* 0x000fe20003f06070 */
[----:B------:R-:W-:Y:S01]  /*2d80*/  IMAD.X R5, RZ, RZ, R10, P2 ;  /* 0x000000ffff057224 */ /* 0x000fe200010e060a */
[----:B------:R-:W-:Y:S02]  /*2d90*/  ISETP.NE.U32.AND P1, PT, R2, RZ, PT ;  /* 0x000000ff0200720c */ /* 0x000fe40003f25070 */
[----:B------:R-:W-:Y:S01]  /*2da0*/  ISETP.GE.U32.AND.EX P0, PT, R13, RZ, PT, P0 ;  /* 0x000000ff0d00720c */ /* 0x000fe20003f06100 */
[----:B------:R-:W-:Y:S01]  /*2db0*/  IMAD.MOV.U32 R13, RZ, RZ, 0x0 ;  /* 0x00000000ff0d7424 */ /* 0x000fe200078e00ff */
[----:B------:R-:W-:Y:S02]  /*2dc0*/  ISETP.NE.AND.EX P1, PT, RZ, RZ, PT, P1 ;  /* 0x000000ffff00720c */ /* 0x000fe40003f25310 */
[----:B------:R-:W-:-:S02]  /*2dd0*/  SEL R4, R4, R11, P0 ;  /* 0x0000000b04047207 */ /* 0x000fc40000000000 */
[----:B------:R-:W-:Y:S02]  /*2de0*/  SEL R5, R5, R10, P0 ;  /* 0x0000000a05057207 */ /* 0x000fe40000000000 */
[----:B------:R-:W-:Y:S02]  /*2df0*/  SEL R4, R4, 0xffffffff, P1 ;  /* 0xffffffff04047807 */ /* 0x000fe40000800000 */
[----:B------:R-:W-:Y:S01]  /*2e00*/  SEL R5, R5, 0xffffffff, P1 ;  /* 0xffffffff05057807 */ /* 0x000fe20000800000 */
[----:B------:R-:W-:Y:S06]  /*2e10*/  RET.REL.NODEC R12 `(dsmm_csc_bf16) ;  /* 0xffffffd00c787950 */ /* 0x000fec0003c3ffff */
.L_x_20:
[----:B------:R-:W-:-:S00]  /*2e20*/  BRA `(.L_x_20) ;  /* 0xfffffffc00fc7947 */ /* 0x000fc0000383ffff */
[----:B------:R-:W-:-:S00]  /*2e30*/  NOP ;  /* 0x0000000000007918 */ /* 0x000fc00000000000 */
        /* <DEDUP_REMOVED lines=12> */
.L_x_83:


//--------------------- .text.dsmm_csc_f16        --------------------------
	.section	.text.dsmm_csc_f16,"ax",@progbits
	.align	128
        .global         dsmm_csc_f16
        .type           dsmm_csc_f16,@function
        .size           dsmm_csc_f16,(.L_x_84 - dsmm_csc_f16)
        .other          dsmm_csc_f16,@"STO_CUDA_ENTRY STV_DEFAULT"
dsmm_csc_f16:
.text.dsmm_csc_f16:
        /* <DEDUP_REMOVED lines=17> */
[----:B0-----:R-:W-:-:S04]  /*0110*/  ISETP.GT.U32.AND P0, PT, R0, R17, PT ;  /* 0x000000110000720c */ /* 0x001fc80003f04070 */
[----:B------:R-:W-:-:S13]  /*0120*/  ISETP.GT.AND.EX P0, PT, R2, RZ, PT, P0 ;  /* 0x000000ff0200720c */ /* 0x000fda0003f04300 */
[----:B------:R-:W-:Y:S05]  /*0130*/  @!P0 BRA `(.L_x_22) ;  /* 0x00000008008c8947 */ /* 0x000fea0003800000 */
[----:B------:R-:W0:Y:S01]  /*0140*/  LDC R4, c[0x0][0x360] ;  /* 0x0000d800ff047b82 */ /* 0x000e220000000800 */
[----:B------:R-:W-:Y:S01]  /*0150*/  IMAD.MOV.U32 R19, RZ, RZ, R17 ;  /* 0x000000ffff137224 */ /* 0x000fe200078e0011 */
[----:B------:R-:W-:Y:S01]  /*0160*/  BSSY.RECONVERGENT B1, `(.L_x_23) ;  /* 0x0000025000017945 */ /* 0x000fe20003800200 */
[----:B------:R-:W-:-:S03]  /*0170*/  IMAD.MOV.U32 R23, RZ, RZ, RZ ;  /* 0x000000ffff177224 */ /* 0x000fc600078e00ff */
        /* <DEDUP_REMOVED lines=33> */
.L_x_24:
[----:B------:R-:W-:-:S07]  /*0390*/  MOV R12, 0x3b0 ;  /* 0x000003b0000c7802 */ /* 0x000fce0000000f00 */
[----:B------:R-:W-:Y:S05]  /*03a0*/  CALL.REL.NOINC `($__internal_1_$__cuda_sm20_div_u64) ;  /* 0x00000024009c7944 */ /* 0x000fea0003c00000 */
.L_x_25:
[----:B------:R-:W-:Y:S05]  /*03b0*/  BSYNC.RECONVERGENT B1 ;  /* 0x0000000000017941 */ /* 0x000fea0003800200 */
.L_x_23:
        /* <DEDUP_REMOVED lines=18> */
.L_x_28:
        /* <DEDUP_REMOVED lines=23> */
.L_x_27:
[----:B------:R-:W-:Y:S05]  /*0650*/  BSYNC.RECONVERGENT B1 ;  /* 0x0000000000017941 */ /* 0x000fea0003800200 */
.L_x_26:
[----:B------:R-:W-:Y:S05]  /*0660*/  @!P0 BRA `(.L_x_22) ;  /* 0x0000000400408947 */ /* 0x000fea0003800000 */
[----:B------:R-:W0:Y:S01]  /*0670*/  S2R R5, SR_CgaCtaId ;  /* 0x0000000000057919 */ /* 0x000e220000008800 */
[----:B------:R-:W-:-:S05]  /*0680*/  MOV R18, 0x400 ;  /* 0x0000040000127802 */ /* 0x000fca0000000f00 */
[----:B------:R-:W-:Y:S01]  /*0690*/  VIADD R8, R18, 0x2000 ;  /* 0x0000200012087836 */ /* 0x000fe20000000000 */
[----:B0-----:R-:W-:-:S04]  /*06a0*/  LEA R18, R5, R18, 0x18 ;  /* 0x0000001205127211 */ /* 0x001fc800078ec0ff */
[----:B------:R-:W-:-:S07]  /*06b0*/  LEA R5, R5, R8, 0x18 ;  /* 0x0000000805057211 */ /* 0x000fce00078ec0ff */
.L_x_29:
        /* <DEDUP_REMOVED lines=75> */
.L_x_22:
[----:B------:R-:W-:Y:S05]  /*0b70*/  BSYNC.RECONVERGENT B0 ;  /* 0x0000000000007941 */ /* 0x000fea0003800200 */
.L_x_21:
        /* <DEDUP_REMOVED lines=21> */
[----:B------:R-:W-:-:S03]  /*0cd0*/  LOP3.LUT R7, R6, 0xfffffff8, RZ, 0xc0, !PT ;  /* 0xfffffff806077812 */ /* 0x000fc600078ec0ff */
[----:B------:R-:W-:Y:S02]  /*0ce0*/  IMAD.U32 R4, RZ, RZ, UR4 ;  /* 0x00000004ff047e24 */ /* 0x000fe4000f8e00ff */
[----:B--23--:R-:W-:-:S07]  /*0cf0*/  IMAD.U32 R18, RZ, RZ, UR6 ;  /* 0x00000006ff127e24 */ /* 0x00cfce000f8e00ff */
.L_x_40:
[----:B------:R-:W-:Y:S01]  /*0d00*/  ISETP.GE.U32.AND P1, PT, R0, 0x1, PT ;  /* 0x000000010000780c */ /* 0x000fe20003f26070 */
[----:B------:R-:W-:-:S03]  /*0d10*/  IMAD.MOV.U32 R19, RZ, RZ, RZ ;  /* 0x000000ffff137224 */ /* 0x000fc600078e00ff */
[----:B------:R-:W-:-:S13]  /*0d20*/  ISETP.GE.AND.EX P1, PT, R2, RZ, PT, P1 ;  /* 0x000000ff0200720c */ /* 0x000fda0003f26310 */
[----:B------:R-:W-:Y:S05]  /*0d30*/  @!P1 BRA `(.L_x_30) ;  /* 0x0000000c00689947 */ /* 0x000fea0003800000 */
[----:B------:R-:W1:Y:S01]  /*0d40*/  LDCU UR4, c[0x0][0x3ac] ;  /* 0x00007580ff0477ac */ /* 0x000e620008000800 */
[----:B------:R-:W-:Y:S01]  /*0d50*/  ISETP.GE.U32.AND P1, PT, R0, 0x8, PT ;  /* 0x000000080000780c */ /* 0x000fe20003f26070 */
[----:B------:R-:W-:Y:S02]  /*0d60*/  IMAD.MOV.U32 R19, RZ, RZ, RZ ;  /* 0x000000ffff137224 */ /* 0x000fe400078e00ff */
[----:B0-----:R-:W-:Y:S01]  /*0d70*/  IMAD.MOV.U32 R21, RZ, RZ, RZ ;  /* 0x000000ffff157224 */ /* 0x001fe200078e00ff */
[----:B------:R-:W-:Y:S01]  /*0d80*/  ISETP.GE.AND.EX P1, PT, R2, RZ, PT, P1 ;  /* 0x000000ff0200720c */ /* 0x000fe20003f26310 */
[----:B-1----:R-:W-:-:S12]  /*0d90*/  IMAD R5, R17, UR4, RZ ;  /* 0x0000000411057c24 */ /* 0x002fd8000f8e02ff */
[----:B------:R-:W-:Y:S05]  /*0da0*/  @!P1 BRA `(.L_x_31) ;  /* 0x0000000400a09947 */ /* 0x000fea0003800000 */
[----:B------:R-:W0:Y:S01]  /*0db0*/  S2UR UR5, SR_CgaCtaId ;  /* 0x00000000000579c3 */ /* 0x000e220000008800 */
[----:B------:R-:W-:Y:S01]  /*0dc0*/  ISETP.LT.U32.AND P1, PT, R0, 0x400, PT ;  /* 0x000004000000780c */ /* 0x000fe20003f21070 */
[----:B------:R-:W-:Y:S01]  /*0dd0*/  UMOV UR4, 0x400 ;  /* 0x0000040000047882 */ /* 0x000fe20000000000 */
[----:B------:R-:W-:Y:S01]  /*0de0*/  IMAD.MOV.U32 R19, RZ, RZ, RZ ;  /* 0x000000ffff137224 */ /* 0x000fe200078e00ff */
[----:B------:R-:W-:Y:S01]  /*0df0*/  UIADD3 UR6, UPT, UPT, UR4, 0x2000, URZ ;  /* 0x0000200004067890 */ /* 0x000fe2000fffe0ff */
[----:B------:R-:W-:Y:S01]  /*0e00*/  ISETP.LT.AND.EX P1, PT, R2, RZ, PT, P1 ;  /* 0x000000ff0200720c */ /* 0x000fe20003f21310 */
[----:B------:R-:W-:-:S03]  /*0e10*/  IMAD.MOV.U32 R20, RZ, RZ, RZ ;  /* 0x000000ffff147224 */ /* 0x000fc600078e00ff */
[----:B------:R-:W-:Y:S02]  /*0e20*/  SEL R8, R0, 0x400, P1 ;  /* 0x0000040000087807 */ /* 0x000fe40000800000 */
[----:B------:R-:W-:Y:S02]  /*0e30*/  SEL R4, R2, RZ, P1 ;  /* 0x000000ff02047207 */ /* 0x000fe40000800000 */
[----:B------:R-:W-:-:S04]  /*0e40*/  ISETP.GT.U32.AND P1, PT, R8, 0x1, PT ;  /* 0x000000010800780c */ /* 0x000fc80003f24070 */
[----:B------:R-:W-:-:S04]  /*0e50*/  ISETP.GT.AND.EX P1, PT, R4, RZ, PT, P1 ;  /* 0x000000ff0400720c */ /* 0x000fc80003f24310 */
[----:B------:R-:W-:Y:S01]  /*0e60*/  SEL R8, R8, 0x1, P1 ;  /* 0x0000000108087807 */ /* 0x000fe20000800000 */
[----:B0-----:R-:W-:-:S03]  /*0e70*/  ULEA UR4, UR5, UR4, 0x18 ;  /* 0x0000000405047291 */ /* 0x001fc6000f8ec0ff */
[----:B------:R-:W-:Y:S01]  /*0e80*/  LOP3.LUT R21, R8, 0x7f8, RZ, 0xc0, !PT ;  /* 0x000007f808157812 */ /* 0x000fe200078ec0ff */
[----:B------:R-:W-:Y:S02]  /*0e90*/  ULEA UR6, UR5, UR6, 0x18 ;  /* 0x0000000605067291 */ /* 0x000fe4000f8ec0ff */
[----:B------:R-:W-:-:S04]  /*0ea0*/  IMAD.U32 R4, RZ, RZ, UR4 ;  /* 0x00000004ff047e24 */ /* 0x000fc8000f8e00ff */
[----:B------:R-:W-:Y:S02]  /*0eb0*/  IMAD.U32 R18, RZ, RZ, UR6 ;  /* 0x00000006ff127e24 */ /* 0x000fe4000f8e00ff */
[----:B------:R-:W-:Y:S02]  /*0ec0*/  VIADD R23, R4, 0x20 ;  /* 0x0000002004177836 */ /* 0x000fe40000000000 */
[----:B------:R-:W-:-:S07]  /*0ed0*/  VIADD R22, R18, 0x8 ;  /* 0x0000000812167836 */ /* 0x000fce0000000000 */
.L_x_32:
[----:B------:R-:W0:Y:S04]  /*0ee0*/  LDS.128 R8, [R23+-0x20] ;  /* 0xffffe00017087984 */ /* 0x000e280000000c00 */
[----:B------:R-:W1:Y:S01]  /*0ef0*/  LDS.64 R12, [R22+-0x8] ;  /* 0xfffff800160c7984 */ /* 0x000e620000000a00 */
[----:B0-----:R-:W-:-:S05]  /*0f00*/  IADD3 R8, P1, PT, R5, R8, RZ ;  /* 0x0000000805087210 */ /* 0x001fca0007f3e0ff */
[----:B------:R-:W-:Y:S01]  /*0f10*/  IMAD.X R9, RZ, RZ, R9, P1 ;  /* 0x000000ffff097224 */ /* 0x000fe200008e0609 */
[----:B------:R-:W-:-:S04]  /*0f20*/  LEA R14, P1, R8, UR10, 0x1 ;  /* 0x0000000a080e7c11 */ /* 0x000fc8000f8208ff */
[----:B------:R-:W-:Y:S02]  /*0f30*/  LEA.HI.X R15, R8, UR11, R9, 0x1, P1 ;  /* 0x0000000b080f7c11 */ /* 0x000fe400088f0c09 */
[----:B------:R-:W-:-:S03]  /*0f40*/  IADD3 R8, P1, PT, R5, R10, RZ ;  /* 0x0000000a05087210 */ /* 0x000fc60007f3e0ff */
[----:B------:R-:W2:Y:S02]  /*0f50*/  LDG.E.U16 R14, desc[UR8][R14.64] ;  /* 0x000000080e0e7981 */ /* 0x000ea4000c1e1500 */
[----:B------:R-:W-:Y:S01]  /*0f60*/  IMAD.X R11, RZ, RZ, R11, P1 ;  /* 0x000000ffff0b7224 */ /* 0x000fe200008e060b */
[----:B------:R-:W-:-:S04]  /*0f70*/  LEA R26, P1, R8, UR10, 0x1 ;  /* 0x0000000a081a7c11 */ /* 0x000fc8000f8208ff */
[----:B------:R-:W-:Y:S02]  /*0f80*/  LEA.HI.X R27, R8, UR11, R11, 0x1, P1 ;  /* 0x0000000b081b7c11 */ /* 0x000fe400088f0c0b */
[----:B------:R-:W0:Y:S04]  /*0f90*/  LDS.128 R8, [R23+-0x10] ;  /* 0xfffff00017087984 */ /* 0x000e280000000c00 */
[----:B------:R-:W3:Y:S01]  /*0fa0*/  LDG.E.U16 R26, desc[UR8][R26.64] ;  /* 0x000000081a1a7981 */ /* 0x000ee2000c1e1500 */
[--C-:B-1----:R-:W-:Y:S02]  /*0fb0*/  HADD2.F32 R28, -RZ, R12.reuse.H0_H0 ;  /* 0x2000000cff1c7230 */ /* 0x102fe40000004100 */
[----:B------:R-:W-:Y:S01]  /*0fc0*/  HADD2.F32 R12, -RZ, R12.H1_H1 ;  /* 0x3000000cff0c7230 */ /* 0x000fe20000004100 */
[----:B0-----:R-:W-:-:S02]  /*0fd0*/  IADD3 R8, P1, PT, R5, R8, RZ ;  /* 0x0000000805087210 */ /* 0x001fc40007f3e0ff */
[----:B------:R-:W-:-:S03]  /*0fe0*/  IADD3 R10, P2, PT, R5, R10, RZ ;  /* 0x0000000a050a7210 */ /* 0x000fc60007f5e0ff */
[----:B------:R-:W-:Y:S02]  /*0ff0*/  IMAD.X R9, RZ, RZ, R9, P1 ;  /* 0x000000ffff097224 */ /* 0x000fe400008e0609 */
[----:B------:R-:W-:Y:S02]  /*1000*/  IMAD.X R11, RZ, RZ, R11, P2 ;  /* 0x000000ffff0b7224 */ /* 0x000fe400010e060b */
[----:B--2---:R-:W-:Y:S01]  /*1010*/  HADD2.F32 R29, -RZ, R14.H0_H0 ;  /* 0x2000000eff1d7230 */ /* 0x004fe20000004100 */
[----:B------:R-:W-:-:S04]  /*1020*/  LEA R14, P2, R10, UR10, 0x1 ;  /* 0x0000000a0a0e7c11 */ /* 0x000fc8000f8408ff */
[----:B------:R-:W-:Y:S01]  /*1030*/  FFMA R19, R28, R29, R19 ;  /* 0x0000001d1c137223 */ /* 0x000fe20000000013 */
[----:B------:R-:W-:-:S05]  /*1040*/  LEA.HI.X R15, R10, UR11, R11, 0x1, P2 ;  /* 0x0000000b0a0f7c11 */ /* 0x000fca00090f0c0b */
[----:B------:R-:W2:Y:S01]  /*1050*/  LDG.E.U16 R14, desc[UR8][R14.64] ;  /* 0x000000080e0e7981 */ /* 0x000ea2000c1e1500 */
[----:B---3--:R-:W-:Y:S01]  /*1060*/  HADD2.F32 R28, -RZ, R26.H0_H0 ;  /* 0x2000001aff1c7230 */ /* 0x008fe20000004100 */
[----:B------:R-:W-:-:S04]  /*1070*/  LEA R26, P1, R8, UR10, 0x1 ;  /* 0x0000000a081a7c11 */ /* 0x000fc8000f8208ff */
[----:B------:R-:W-:Y:S01]  /*1080*/  LEA.HI.X R27, R8, UR11, R9, 0x1, P1 ;  /* 0x0000000b081b7c11 */ /* 0x000fe200088f0c09 */
[----:B------:R-:W-:Y:S01]  /*1090*/  FFMA R12, R12, R28, R19 ;  /* 0x0000001c0c0c7223 */ /* 0x000fe20000000013 */
[----:B------:R-:W0:Y:S04]  /*10a0*/  LDS.128 R8, [R23] ;  /* 0x0000000017087984 */ /* 0x000e280000000c00 */
[----:B------:R-:W3:Y:S01]  /*10b0*/  LDG.E.U16 R26, desc[UR8][R26.64] ;  /* 0x000000081a1a7981 */ /* 0x000ee2000c1e1500 */
[----:B0-----:R-:W-:-:S05]  /*10c0*/  IADD3 R8, P1, PT, R5, R8, RZ ;  /* 0x0000000805087210 */ /* 0x001fca0007f3e0ff */
[----:B------:R-:W-:Y:S01]  /*10d0*/  IMAD.X R9, RZ, RZ, R9, P1 ;  /* 0x000000ffff097224 */ /* 0x000fe200008e0609 */
[----:B------:R-:W-:-:S04]  /*10e0*/  LEA R28, P1, R8, UR10, 0x1 ;  /* 0x0000000a081c7c11 */ /* 0x000fc8000f8208ff */
[----:B------:R-:W-:Y:S02]  /*10f0*/  LEA.HI.X R29, R8, UR11, R9, 0x1, P1 ;  /* 0x0000000b081d7c11 */ /* 0x000fe400088f0c09 */
[----:B------:R-:W0:Y:S04]  /*1100*/  LDS.64 R8, [R22] ;  /* 0x0000000016087984 */ /* 0x000e280000000a00 */
[----:B------:R-:W4:Y:S01]  /*1110*/  LDG.E.U16 R28, desc[UR8][R28.64] ;  /* 0x000000081c1c7981 */ /* 0x000f22000c1e1500 */
[--C-:B------:R-:W-:Y:S02]  /*1120*/  HADD2.F32 R19, -RZ, R13.reuse.H0_H0 ;  /* 0x2000000dff137230 */ /* 0x100fe40000004100 */
[----:B------:R-:W-:Y:S02]  /*1130*/  HADD2.F32 R13, -RZ, R13.H1_H1 ;  /* 0x3000000dff0d7230 */ /* 0x000fe40000004100 */
[----:B--2---:R-:W-:-:S02]  /*1140*/  HADD2.F32 R14, -RZ, R14.H0_H0 ;  /* 0x2000000eff0e7230 */ /* 0x004fc40000004100 */
[----:B---3--:R-:W-:-:S05]  /*1150*/  HADD2.F32 R26, -RZ, R26.H0_H0 ;  /* 0x2000001aff1a7230 */ /* 0x008fca0000004100 */
[----:B------:R-:W-:Y:S01]  /*1160*/  FFMA R12, R19, R26, R12 ;  /* 0x0000001a130c7223 */ /* 0x000fe2000000000c */
[----:B0-----:R-:W-:-:S03]  /*1170*/  HADD2.F32 R19, -RZ, R8.H0_H0 ;  /* 0x20000008ff137230 */ /* 0x001fc60000004100 */
[----:B------:R-:W-:Y:S01]  /*1180*/  FFMA R12, R13, R14, R12 ;  /* 0x0000000e0d0c7223 */ /* 0x000fe2000000000c */
[----:B------:R-:W-:Y:S01]  /*1190*/  IADD3 R26, P1, PT, R5, R10, RZ ;  /* 0x0000000a051a7210 */ /* 0x000fe20007f3e0ff */
[----:B----4-:R-:W-:-:S05]  /*11a0*/  HADD2.F32 R13, -RZ, R28.H0_H0 ;  /* 0x2000001cff0d7230 */ /* 0x010fca0000004100 */
[----:B------:R-:W-:Y:S02]  /*11b0*/  FFMA R19, R19, R13, R12 ;  /* 0x0000000d13137223 */ /* 0x000fe4000000000c */
[----:B------:R-:W0:Y:S01]  /*11c0*/  LDS.128 R12, [R23+0x10] ;  /* 0x00001000170c7984 */ /* 0x000e220000000c00 */
[----:B------:R-:W-:Y:S01]  /*11d0*/  IMAD.X R11, RZ, RZ, R11, P1 ;  /* 0x000000ffff0b7224 */ /* 0x000fe200008e060b */
[----:B------:R-:W-:-:S04]  /*11e0*/  LEA R10, P1, R26, UR10, 0x1 ;  /* 0x0000000a1a0a7c11 */ /* 0x000fc8000f8208ff */
[----:B------:R-:W-:-:S05]  /*11f0*/  LEA.HI.X R11, R26, UR11, R11, 0x1, P1 ;  /* 0x0000000b1a0b7c11 */ /* 0x000fca00088f0c0b */
[----:B------:R1:W2:Y:S01]  /*1200*/  LDG.E.U16 R10, desc[UR8][R10.64] ;  /* 0x000000080a0a7981 */ /* 0x0002a2000c1e1500 */
[----:B0-----:R-:W-:-:S05]  /*1210*/  IADD3 R12, P1, PT, R5, R12, RZ ;  /* 0x0000000c050c7210 */ /* 0x001fca0007f3e0ff */
[----:B------:R-:W-:Y:S01]  /*1220*/  IMAD.X R27, RZ, RZ, R13, P1 ;  /* 0x000000ffff1b7224 */ /* 0x000fe200008e060d */
[----:B------:R-:W-:Y:S02]  /*1230*/  IADD3 R13, P2, PT, R5, R14, RZ ;  /* 0x0000000e050d7210 */ /* 0x000fe40007f5e0ff */
[----:B------:R-:W-:-:S03]  /*1240*/  LEA R14, P1, R12, UR10, 0x1 ;  /* 0x0000000a0c0e7c11 */ /* 0x000fc6000f8208ff */
[----:B------:R-:W-:Y:S01]  /*1250*/  IMAD.X R26, RZ, RZ, R15, P2 ;  /* 0x000000ffff1a7224 */ /* 0x000fe200010e060f */
[----:B------:R-:W-:Y:S02]  /*1260*/  LEA.HI.X R15, R12, UR11, R27, 0x1, P1 ;  /* 0x0000000b0c0f7c11 */ /* 0x000fe400088f0c1b */
[----:B------:R-:W-:-:S03]  /*1270*/  LEA R12, P1, R13, UR10, 0x1 ;  /* 0x0000000a0d0c7c11 */ /* 0x000fc6000f8208ff */
[----:B------:R-:W3:Y:S01]  /*1280*/  LDG.E.U16 R14, desc[UR8][R14.64] ;  /* 0x000000080e0e7981 */ /* 0x000ee2000c1e1500 */
[----:B------:R-:W-:-:S05]  /*1290*/  LEA.HI.X R13, R13, UR11, R26, 0x1, P1 ;  /* 0x0000000b0d0d7c11 */ /* 0x000fca00088f0c1a */
[----:B------:R-:W4:Y:S01]  /*12a0*/  LDG.E.U16 R12, desc[UR8][R12.64] ;  /* 0x000000080c0c7981 */ /* 0x000f22000c1e1500 */
[----:B------:R-:W-:-:S04]  /*12b0*/  IADD3 R21, P1, PT, R21, -0x8, RZ ;  /* 0xfffffff815157810 */ /* 0x000fc80007f3e0ff */
[----:B------:R-:W-:Y:S02]  /*12c0*/  IADD3.X R20, PT, PT, R20, -0x1, RZ, P1, !PT ;  /* 0xffffffff14147810 */ /* 0x000fe40000ffe4ff */
[----:B------:R-:W-:Y:S01]  /*12d0*/  ISETP.NE.U32.AND P1, PT, R21, RZ, PT ;  /* 0x000000ff1500720c */ /* 0x000fe20003f25070 */
[----:B------:R-:W-:-:S03]  /*12e0*/  HADD2.F32 R8, -RZ, R8.H1_H1 ;  /* 0x30000008ff087230 */ /* 0x000fc60000004100 */
[----:B------:R-:W-:Y:S01]  /*12f0*/  ISETP.NE.AND.EX P1, PT, R20, RZ, PT, P1 ;  /* 0x000000ff1400720c */ /* 0x000fe20003f25310 */
[--C-:B-1----:R-:W-:Y:S02]  /*1300*/  HADD2.F32 R11, -RZ, R9.reuse.H0_H0 ;  /* 0x20000009ff0b7230 */ /* 0x102fe40000004100 */
[----:B------:R-:W-:Y:S02]  /*1310*/  HADD2.F32 R9, -RZ, R9.H1_H1 ;  /* 0x30000009ff097230 */ /* 0x000fe40000004100 */
[----:B------:R-:W-:Y:S02]  /*1320*/  VIADD R22, R22, 0x10 ;  /* 0x0000001016167836 */ /* 0x000fe40000000000 */
[----:B------:R-:W-:Y:S02]  /*1330*/  VIADD R23, R23, 0x40 ;  /* 0x0000004017177836 */ /* 0x000fe40000000000 */
[----:B--2---:R-:W-:-:S05]  /*1340*/  HADD2.F32 R10, -RZ, R10.H0_H0 ;  /* 0x2000000aff0a7230 */ /* 0x004fca0000004100 */
[----:B------:R-:W-:Y:S01]  /*1350*/  FFMA R8, R8, R10, R19 ;  /* 0x0000000a08087223 */ /* 0x000fe20000000013 */
[----:B---3--:R-:W-:-:S05]  /*1360*/  HADD2.F32 R26, -RZ, R14.H0_H0 ;  /* 0x2000000eff1a7230 */ /* 0x008fca0000004100 */
[----:B------:R-:W-:Y:S01]  /*1370*/  FFMA R8, R11, R26, R8 ;  /* 0x0000001a0b087223 */ /* 0x000fe20000000008 */
[----:B----4-:R-:W-:-:S05]  /*1380*/  HADD2.F32 R12, -RZ, R12.H0_H0 ;  /* 0x2000000cff0c7230 */ /* 0x010fca0000004100 */
[----:B------:R-:W-:Y:S01]  /*1390*/  FFMA R19, R9, R12, R8 ;  /* 0x0000000c09137223 */ /* 0x000fe20000000008 */
[----:B------:R-:W-:Y:S06]  /*13a0*/  @P1 BRA `(.L_x_32) ;  /* 0xfffffff800cc1947 */ /* 0x000fec000383ffff */
[----:B------:R-:W-:-:S04]  /*13b0*/  ISETP.LT.U32.AND P1, PT, R0, 0x400, PT ;  /* 0x000004000000780c */ /* 0x000fc80003f21070 */
[----:B------:R-:W-:-:S04]  /*13c0*/  ISETP.LT.AND.EX P1, PT, R2, RZ, PT, P1 ;  /* 0x000000ff0200720c */ /* 0x000fc80003f21310 */
[----:B------:R-:W-:Y:S02]  /*13d0*/  SEL R8, R0, 0x400, P1 ;  /* 0x0000040000087807 */ /* 0x000fe40000800000 */
[----:B------:R-:W-:Y:S02]  /*13e0*/  SEL R9, R2, RZ, P1 ;  /* 0x000000ff02097207 */ /* 0x000fe40000800000 */
[----:B------:R-:W-:-:S04]  /*13f0*/  ISETP.GT.U32.AND P1, PT, R8, 0x1, PT ;  /* 0x000000010800780c */ /* 0x000fc80003f24070 */
[----:B------:R-:W-:-:S04]  /*1400*/  ISETP.GT.AND.EX P1, PT, R9, RZ, PT, P1 ;  /* 0x000000ff0900720c */ /* 0x000fc80003f24310 */
[----:B------:R-:W-:-:S04]  /*1410*/  SEL R8, R8, 0x1, P1 ;  /* 0x0000000108087807 */ /* 0x000fc80000800000 */
[----:B------:R-:W-:-:S07]  /*1420*/  LOP3.LUT R21, R8, 0x7f8, RZ, 0xc0, !PT ;  /* 0x000007f808157812 */ /* 0x000fce00078ec0ff */
.L_x_31:
[----:B------:R-:W-:-:S04]  /*1430*/  ISETP.LT.U32.AND P1, PT, R0, 0x400, PT ;  /* 0x000004000000780c */ /* 0x000fc80003f21070 */
[----:B------:R-:W-:-:S04]  /*1440*/  ISETP.LT.AND.EX P1, PT, R2, RZ, PT, P1 ;  /* 0x000000ff0200720c */ /* 0x000fc80003f21310 */
[----:B------:R-:W-:Y:S02]  /*1450*/  SEL R20, R0, 0x400, P1 ;  /* 0x0000040000147807 */ /* 0x000fe40000800000 */
[----:B------:R-:W-:Y:S02]  /*1460*/  SEL R8, R2, RZ, P1 ;  /* 0x000000ff02087207 */ /* 0x000fe40000800000 */
        /* <DEDUP_REMOVED lines=21> */
[C---:B------:R-:W-:Y:S02]  /*15c0*/  IADD3 R22, P2, PT, R5.reuse, R10, RZ ;  /* 0x0000000a05167210 */ /* 0x040fe40007f5e0ff */
[----:B--2---:R-:W-:Y:S01]  /*15d0*/  IADD3 R18, P3, PT, R5, R12, RZ ;  /* 0x0000000c05127210 */ /* 0x004fe20007f7e0ff */
[----:B------:R-:W-:Y:S01]  /*15e0*/  IMAD.X R28, RZ, RZ, R9, P1 ;  /* 0x000000ffff1c7224 */ /* 0x000fe200008e0609 */
[C---:B0-----:R-:W-:Y:S01]  /*15f0*/  LEA R8, P1, R23.reuse, UR6, 0x1 ;  /* 0x0000000617087c11 */ /* 0x041fe2000f8208ff */
[----:B------:R-:W-:Y:S01]  /*1600*/  IMAD.X R11, RZ, RZ, R11, P2 ;  /* 0x000000ffff0b7224 */ /* 0x000fe200010e060b */
[C---:B------:R-:W-:Y:S01]  /*1610*/  LEA R10, P2, R22.reuse, UR6, 0x1 ;  /* 0x00000006160a7c11 */ /* 0x040fe2000f8408ff */
[----:B------:R-:W-:Y:S01]  /*1620*/  IMAD.X R13, RZ, RZ, R13, P3 ;  /* 0x000000ffff0d7224 */ /* 0x000fe200018e060d */
[----:B------:R-:W-:Y:S02]  /*1630*/  LEA.HI.X R9, R23, UR7, R28, 0x1, P1 ;  /* 0x0000000717097c11 */ /* 0x000fe400088f0c1c */
[----:B------:R-:W-:-:S02]  /*1640*/  LEA.HI.X R11, R22, UR7, R11, 0x1, P2 ;  /* 0x00000007160b7c11 */ /* 0x000fc400090f0c0b */
[----:B------:R-:W-:Y:S01]  /*1650*/  IADD3 R22, P2, PT, R5, R14, RZ ;  /* 0x0000000e05167210 */ /* 0x000fe20007f5e0ff */
[----:B------:R0:W2:Y:S01]  /*1660*/  LDG.E.U16 R8, desc[UR8][R8.64] ;  /* 0x0000000808087981 */ /* 0x0000a2000c1e1500 */
[----:B------:R-:W-:-:S03]  /*1670*/  LEA R12, P1, R18, UR6, 0x1 ;  /* 0x00000006120c7c11 */ /* 0x000fc6000f8208ff */
[----:B------:R-:W-:Y:S01]  /*1680*/  IMAD.X R15, RZ, RZ, R15, P2 ;  /* 0x000000ffff0f7224 */ /* 0x000fe200010e060f */
[----:B------:R-:W-:Y:S01]  /*1690*/  LEA.HI.X R13, R18, UR7, R13, 0x1, P1 ;  /* 0x00000007120d7c11 */ /* 0x000fe200088f0c0d */
[----:B------:R1:W3:Y:S01]  /*16a0*/  LDG.E.U16 R10, desc[UR8][R10.64] ;  /* 0x000000080a0a7981 */ /* 0x0002e2000c1e1500 */
[----:B------:R-:W-:-:S03]  /*16b0*/  LEA R14, P1, R22, UR6, 0x1 ;  /* 0x00000006160e7c11 */ /* 0x000fc6000f8208ff */
[----:B------:R4:W5:Y:S01]  /*16c0*/  LDG.E.U16 R12, desc[UR8][R12.64] ;  /* 0x000000080c0c7981 */ /* 0x000962000c1e1500 */
[----:B------:R-:W-:-:S05]  /*16d0*/  LEA.HI.X R15, R22, UR7, R15, 0x1, P1 ;  /* 0x00000007160f7c11 */ /* 0x000fca00088f0c0f */
[----:B------:R4:W5:Y:S01]  /*16e0*/  LDG.E.U16 R14, desc[UR8][R14.64] ;  /* 0x000000080e0e7981 */ /* 0x000962000c1e1500 */
[----:B------:R-:W-:-:S04]  /*16f0*/  UIADD3 UR4, UPT, UPT, UR4, 0x2000, URZ ;  /* 0x0000200004047890 */ /* 0x000fc8000fffe0ff */
[----:B------:R-:W-:-:S06]  /*1700*/  ULEA UR4, UR5, UR4, 0x18 ;  /* 0x0000000405047291 */ /* 0x000fcc000f8ec0ff */
[----:B------:R-:W-:-:S04]  /*1710*/  IMAD.U32 R18, RZ, RZ, UR4 ;  /* 0x00000004ff127e24 */ /* 0x000fc8000f8e00ff */
[----:B0-----:R-:W-:-:S05]  /*1720*/  IMAD R9, R21, 0x2, R18 ;  /* 0x0000000215097824 */ /* 0x001fca00078e0212 */
[----:B-1----:R-:W0:Y:S04]  /*1730*/  LDS R11, [R9] ;  /* 0x00000000090b7984 */ /* 0x002e280000000800 */
[----:B----4-:R-:W1:Y:S01]  /*1740*/  LDS R13, [R9+0x4] ;  /* 0x00000400090d7984 */ /* 0x010e620000000800 */
[----:B------:R-:W-:Y:S02]  /*1750*/  VIADD R21, R21, 0x4 ;  /* 0x0000000415157836 */ /* 0x000fe40000000000 */
[--C-:B0-----:R-:W-:Y:S02]  /*1760*/  HADD2.F32 R22, -RZ, R11.reuse.H0_H0 ;  /* 0x2000000bff167230 */ /* 0x101fe40000004100 */
[----:B------:R-:W-:Y:S02]  /*1770*/  HADD2.F32 R11, -RZ, R11.H1_H1 ;  /* 0x3000000bff0b7230 */ /* 0x000fe40000004100 */
[----:B-1----:R-:W-:-:S02]  /*1780*/  HADD2.F32 R15, -RZ, R13.H0_H0 ;  /* 0x2000000dff0f7230 */ /* 0x002fc40000004100 */
[----:B------:R-:W-:Y:S02]  /*1790*/  HADD2.F32 R13, -RZ, R13.H1_H1 ;  /* 0x3000000dff0d7230 */ /* 0x000fe40000004100 */
[----:B--2---:R-:W-:-:S05]  /*17a0*/  HADD2.F32 R8, -RZ, R8.H0_H0 ;  /* 0x20000008ff087230 */ /* 0x004fca0000004100 */
[----:B------:R-:W-:Y:S01]  /*17b0*/  FFMA R8, R22, R8, R19 ;  /* 0x0000000816087223 */ /* 0x000fe20000000013 */
[----:B---3--:R-:W-:Y:S02]  /*17c0*/  HADD2.F32 R10, -RZ, R10.H0_H0 ;  /* 0x2000000aff0a7230 */ /* 0x008fe40000004100 */
[----:B-----5:R-:W-:-:S03]  /*17d0*/  HADD2.F32 R12, -RZ, R12.H0_H0 ;  /* 0x2000000cff0c7230 */ /* 0x020fc60000004100 */
[----:B------:R-:W-:-:S04]  /*17e0*/  FFMA R8, R11, R10, R8 ;  /* 0x0000000a0b087223 */ /* 0x000fc80000000008 */
[----:B------:R-:W-:Y:S01]  /*17f0*/  FFMA R8, R15, R12, R8 ;  /* 0x0000000c0f087223 */ /* 0x000fe20000000008 */
[----:B------:R-:W-:-:S05]  /*1800*/  HADD2.F32 R14, -RZ, R14.H0_H0 ;  /* 0x2000000eff0e7230 */ /* 0x000fca0000004100 */
[----:B------:R-:W-:-:S07]  /*1810*/  FFMA R19, R13, R14, R8 ;  /* 0x0000000e0d137223 */ /* 0x000fce0000000008 */
.L_x_33:
        /* <DEDUP_REMOVED lines=14> */
[----:B0-----:R-:W-:Y:S01]  /*1900*/  LEA R10, P1, R13, UR4, 0x1 ;  /* 0x000000040d0a7c11 */ /* 0x001fe2000f8208ff */
[----:B------:R-:W-:Y:S01]  /*1910*/  IMAD.X R20, RZ, RZ, R11, P3 ;  /* 0x000000ffff147224 */ /* 0x000fe200018e060b */
[----:B------:R-:W-:Y:S02]  /*1920*/  LEA R8, P3, R15, UR4, 0x1 ;  /* 0x000000040f087c11 */ /* 0x000fe4000f8608ff */
[----:B------:R-:W-:Y:S02]  /*1930*/  LEA.HI.X R11, R13, UR5, R14, 0x1, P1 ;  /* 0x000000050d0b7c11 */ /* 0x000fe400088f0c0e */
[----:B------:R-:W-:-:S03]  /*1940*/  LEA.HI.X R9, R15, UR5, R20, 0x1, P3 ;  /* 0x000000050f097c11 */ /* 0x000fc600098f0c14 */
[----:B------:R-:W2:Y:S04]  /*1950*/  LDG.E.U16 R10, desc[UR8][R10.64] ;  /* 0x000000080a0a7981 */ /* 0x000ea8000c1e1500 */
[----:B------:R-:W3:Y:S01]  /*1960*/  LDG.E.U16 R8, desc[UR8][R8.64] ;  /* 0x0000000808087981 */ /* 0x000ee2000c1e1500 */
[C---:B------:R-:W-:Y:S02]  /*1970*/  IMAD R12, R21.reuse, 0x2, R18 ;  /* 0x00000002150c7824 */ /* 0x040fe400078e0212 */
[----:B------:R-:W-:-:S04]  /*1980*/  VIADD R21, R21, 0x2 ;  /* 0x0000000215157836 */ /* 0x000fc80000000000 */
[----:B------:R-:W0:Y:S02]  /*1990*/  LDS R12, [R12] ;  /* 0x000000000c0c7984 */ /* 0x000e240000000800 */
[--C-:B0-----:R-:W-:Y:S02]  /*19a0*/  HADD2.F32 R14, -RZ, R12.reuse.H0_H0 ;  /* 0x2000000cff0e7230 */ /* 0x101fe40000004100 */
[----:B------:R-:W-:Y:S02]  /*19b0*/  HADD2.F32 R20, -RZ, R12.H1_H1 ;  /* 0x3000000cff147230 */ /* 0x000fe40000004100 */
[----:B--2---:R-:W-:Y:S02]  /*19c0*/  HADD2.F32 R13, -RZ, R10.H0_H0 ;  /* 0x2000000aff0d7230 */ /* 0x004fe40000004100 */
[----:B---3--:R-:W-:-:S03]  /*19d0*/  HADD2.F32 R15, -RZ, R8.H0_H0 ;  /* 0x20000008ff0f7230 */ /* 0x008fc60000004100 */
[----:B------:R-:W-:-:S04]  /*19e0*/  FFMA R13, R14, R13, R19 ;  /* 0x0000000d0e0d7223 */ /* 0x000fc80000000013 */
[----:B------:R-:W-:-:S07]  /*19f0*/  FFMA R19, R20, R15, R13 ;  /* 0x0000000f14137223 */ /* 0x000fce000000000d */
.L_x_34:
        /* <DEDUP_REMOVED lines=11> */
[----:B0-----:R-:W-:Y:S02]  /*1ab0*/  HADD2.F32 R12, -RZ, R21.H0_H0 ;  /* 0x20000015ff0c7230 */ /* 0x001fe40000004100 */
[----:B--2---:R-:W-:-:S05]  /*1ac0*/  HADD2.F32 R5, -RZ, R8.H0_H0 ;  /* 0x20000008ff057230 */ /* 0x004fca0000004100 */
[----:B------:R-:W-:-:S07]  /*1ad0*/  FFMA R19, R12, R5, R19 ;  /* 0x000000050c137223 */ /* 0x000fce0000000013 */
.L_x_30:
[----:B------:R-:W-:-:S04]  /*1ae0*/  ISETP.GE.U32.AND P1, PT, R0, 0x401, PT ;  /* 0x000004010000780c */ /* 0x000fc80003f26070 */
[----:B------:R-:W-:-:S13]  /*1af0*/  ISETP.GE.AND.EX P1, PT, R2, RZ, PT, P1 ;  /* 0x000000ff0200720c */ /* 0x000fda0003f26310 */
[----:B------:R-:W-:Y:S05]  /*1b00*/  @!P1 BRA `(.L_x_35) ;  /* 0x0000000c00949947 */ /* 0x000fea0003800000 */
[----:B------:R-:W-:-:S04]  /*1b10*/  ISETP.LT.U32.AND P1, PT, R0, 0x400, PT ;  /* 0x000004000000780c */ /* 0x000fc80003f21070 */
[----:B------:R-:W-:-:S04]  /*1b20*/  ISETP.LT.AND.EX P1, PT, R2, RZ, PT, P1 ;  /* 0x000000ff0200720c */ /* 0x000fc80003f21310 */
[----:B0-----:R-:W-:Y:S02]  /*1b30*/  SEL R21, R0, 0x400, P1 ;  /* 0x0000040000157807 */ /* 0x001fe40000800000 */
[----:B------:R-:W-:Y:S01]  /*1b40*/  SEL R5, R2, RZ, P1 ;  /* 0x000000ff02057207 */ /* 0x000fe20000800000 */
[----:B------:R-:W-:Y:S06]  /*1b50*/  @P0 BRA `(.L_x_36) ;  /* 0x00000004008c0947 */ /* 0x000fec0003800000 */
[----:B------:R-:W0:Y:S01]  /*1b60*/  LDCU UR4, c[0x0][0x3ac] ;  /* 0x00007580ff0477ac */ /* 0x000e220008000800 */
[----:B------:R-:W-:Y:S02]  /*1b70*/  IMAD.MOV.U32 R14, RZ, RZ, RZ ;  /* 0x000000ffff0e7224 */ /* 0x000fe400078e00ff */
[----:B------:R-:W-:Y:S02]  /*1b80*/  IMAD.MOV.U32 R20, RZ, RZ, RZ ;  /* 0x000000ffff147224 */ /* 0x000fe400078e00ff */
[----:B0-----:R-:W-:-:S07]  /*1b90*/  IMAD R15, R17, UR4, RZ ;  /* 0x00000004110f7c24 */ /* 0x001fce000f8e02ff */
.L_x_37:
        /* <DEDUP_REMOVED lines=16> */
[----:B---3--:R-:W-:Y:S02]  /*1ca0*/  HADD2.F32 R22, -RZ, R22.H0_H0 ;  /* 0x20000016ff167230 */ /* 0x008fe40000004100 */
[----:B----4-:R-:W-:-:S05]  /*1cb0*/  HADD2.F32 R23, -RZ, R26.H0_H0 ;  /* 0x2000001aff177230 */ /* 0x010fca0000004100 */
        /* <DEDUP_REMOVED lines=14> */
[----:B----4-:R-:W-:-:S03]  /*1da0*/  HADD2.F32 R22, -RZ, R12.H0_H0 ;  /* 0x2000000cff167230 */ /* 0x010fc60000004100 */
[----:B------:R-:W4:Y:S01]  /*1db0*/  LDG.E.64 R12, desc[UR8][R10.64+0x18] ;  /* 0x000018080a0c7981 */ /* 0x000f22000c1e1b00 */
[----:B--2---:R-:W-:-:S05]  /*1dc0*/  HADD2.F32 R28, -RZ, R28.H0_H0 ;  /* 0x2000001cff1c7230 */ /* 0x004fca0000004100 */
[----:B------:R-:W-:Y:S01]  /*1dd0*/  FFMA R19, R28, R22, R19 ;  /* 0x000000161c137223 */ /* 0x000fe20000000013 */
[----:B---3--:R-:W-:Y:S02]  /*1de0*/  HADD2.F32 R22, -RZ, R23.H0_H0 ;  /* 0x20000017ff167230 */ /* 0x008fe40000004100 */
[----:B-----5:R-:W-:Y:S02]  /*1df0*/  HADD2.F32 R23, -RZ, R26.H0_H0 ;  /* 0x2000001aff177230 */ /* 0x020fe40000004100 */
[----:B------:R-:W2:Y:S03]  /*1e00*/  LDG.E.U16 R26, desc[UR8][R8.64+0x6] ;  /* 0x00000608081a7981 */ /* 0x000ea6000c1e1500 */
        /* <DEDUP_REMOVED lines=11> */
[----:B--2---:R-:W-:Y:S02]  /*1ec0*/  HADD2.F32 R26, -RZ, R26.H0_H0 ;  /* 0x2000001aff1a7230 */ /* 0x004fe40000004100 */
[----:B----4-:R-:W-:Y:S02]  /*1ed0*/  HADD2.F32 R22, -RZ, R12.H0_H0 ;  /* 0x2000000cff167230 */ /* 0x010fe40000004100 */
[----:B------:R-:W2:Y:S03]  /*1ee0*/  LDG.E.U16 R28, desc[UR8][R28.64] ;  /* 0x000000081c1c7981 */ /* 0x000ea6000c1e1500 */
[----:B------:R-:W-:Y:S01]  /*1ef0*/  FFMA R19, R26, R22, R19 ;  /* 0x000000161a137223 */ /* 0x000fe20000000013 */
[----:B------:R-:W3:Y:S04]  /*1f00*/  LDG.E.64 R12, desc[UR8][R10.64+0x30] ;  /* 0x000030080a0c7981 */ /* 0x000ee8000c1e1b00 */
[----:B------:R-:W4:Y:S04]  /*1f10*/  LDG.E.64 R22, desc[UR8][R10.64+0x28] ;  /* 0x000028080a167981 */ /* 0x000f28000c1e1b00 */
[----:B------:R-:W5:Y:S04]  /*1f20*/  LDG.E.U16 R29, desc[UR8][R8.64+0x8] ;  /* 0x00000808081d7981 */ /* 0x000f68000c1e1500 */
[----:B------:R0:W3:Y:S01]  /*1f30*/  LDG.E.64 R26, desc[UR8][R10.64+0x38] ;  /* 0x000038080a1a7981 */ /* 0x0000e2000c1e1b00 */
[----:B--2---:R-:W-:-:S02]  /*1f40*/  HADD2.F32 R28, -RZ, R28.H0_H0 ;  /* 0x2000001cff1c7230 */ /* 0x004fc40000004100 */
[----:B-----5:R-:W-:-:S05]  /*1f50*/  HADD2.F32 R29, -RZ, R29.H0_H0 ;  /* 0x2000001dff1d7230 */ /* 0x020fca0000004100 */
        /* <DEDUP_REMOVED lines=25> */
[----:B--2---:R-:W-:Y:S02]  /*20f0*/  HADD2.F32 R26, -RZ, R29.H0_H0 ;  /* 0x2000001dff1a7230 */ /* 0x004fe40000004100 */
[----:B---3--:R-:W-:Y:S02]  /*2100*/  HADD2.F32 R28, -RZ, R28.H0_H0 ;  /* 0x2000001cff1c7230 */ /* 0x008fe40000004100 */
[----:B----4-:R-:W-:-:S05]  /*2110*/  HADD2.F32 R22, -RZ, R22.H0_H0 ;  /* 0x20000016ff167230 */ /* 0x010fca0000004100 */
[----:B------:R-:W-:Y:S01]  /*2120*/  FFMA R19, R26, R22, R19 ;  /* 0x000000161a137223 */ /* 0x000fe20000000013 */
[----:B-----5:R-:W-:Y:S02]  /*2130*/  HADD2.F32 R8, -RZ, R10.H0_H0 ;  /* 0x2000000aff087230 */ /* 0x020fe40000004100 */
[----:B------:R-:W-:-:S03]  /*2140*/  HADD2.F32 R10, -RZ, R23.H0_H0 ;  /* 0x20000017ff0a7230 */ /* 0x000fc60000004100 */
[----:B------:R-:W-:Y:S01]  /*2150*/  FFMA R19, R28, R8, R19 ;  /* 0x000000081c137223 */ /* 0x000fe20000000013 */
[----:B------:R-:W-:-:S05]  /*2160*/  HADD2.F32 R12, -RZ, R12.H0_H0 ;  /* 0x2000000cff0c7230 */ /* 0x000fca0000004100 */
[----:B------:R-:W-:Y:S01]  /*2170*/  FFMA R19, R10, R12, R19 ;  /* 0x0000000c0a137223 */ /* 0x000fe20000000013 */
[----:B------:R-:W-:Y:S06]  /*2180*/  @P1 BRA `(.L_x_37) ;  /* 0xfffffff800841947 */ /* 0x000fec000383ffff */
.L_x_36:
        /* <DEDUP_REMOVED lines=21> */
[----:B---3--:R-:W-:-:S04]  /*22e0*/  LEA R12, P1, R20, R12, 0x1 ;  /* 0x0000000c140c7211 */ /* 0x008fc800078208ff */
[----:B------:R-:W-:Y:S01]  /*22f0*/  LEA.HI.X R13, R20, R13, R22, 0x1, P1 ;  /* 0x0000000d140d7211 */ /* 0x000fe200008f0c16 */
[----:B-1----:R-:W-:-:S04]  /*2300*/  IMAD R20, R17, UR4, RZ ;  /* 0x0000000411147c24 */ /* 0x002fc8000f8e02ff */
        /* <DEDUP_REMOVED lines=16> */
[----:B------:R0:W5:Y:S04]  /*2410*/  LDG.E.U16 R14, desc[UR8][R14.64] ;  /* 0x000000080e0e7981 */ /* 0x000168000c1e1500 */
[----:B0-----:R-:W-:Y:S01]  /*2420*/  IMAD.X R15, RZ, RZ, R11, P1 ;  /* 0x000000ffff0f7224 */ /* 0x001fe200008e060b */
[----:B------:R-:W-:-:S04]  /*2430*/  LEA R10, P1, R8, UR6, 0x1 ;  /* 0x00000006080a7c11 */ /* 0x000fc8000f8208ff */
[----:B------:R-:W-:Y:S02]  /*2440*/  LEA.HI.X R11, R8, UR7, R9, 0x1, P1 ;  /* 0x00000007080b7c11 */ /* 0x000fe400088f0c09 */
[----:B------:R-:W-:-:S03]  /*2450*/  LEA R8, P1, R20, UR6, 0x1 ;  /* 0x0000000614087c11 */ /* 0x000fc6000f8208ff */
[----:B------:R-:W5:Y:S01]  /*2460*/  LDG.E.U16 R10, desc[UR8][R10.64] ;  /* 0x000000080a0a7981 */ /* 0x000f62000c1e1500 */
[----:B------:R-:W-:-:S05]  /*2470*/  LEA.HI.X R9, R20, UR7, R15, 0x1, P1 ;  /* 0x0000000714097c11 */ /* 0x000fca00088f0c0f */
[----:B------:R-:W5:Y:S01]  /*2480*/  LDG.E.U16 R8, desc[UR8][R8.64] ;  /* 0x0000000808087981 */ /* 0x000f62000c1e1500 */
[----:B---3--:R-:W-:Y:S01]  /*2490*/  HADD2.F32 R13, -RZ, R28.H0_H0 ;  /* 0x2000001cff0d7230 */ /* 0x008fe20000004100 */
[----:B------:R-:W-:Y:S01]  /*24a0*/  IADD3 R21, P1, PT, R21, 0x4, RZ ;  /* 0x0000000415157810 */ /* 0x000fe20007f3e0ff */
[----:B------:R-:W-:-:S04]  /*24b0*/  HADD2.F32 R29, -RZ, R29.H0_H0 ;  /* 0x2000001dff1d7230 */ /* 0x000fc80000004100 */
[----:B------:R-:W-:Y:S02]  /*24c0*/  IMAD.X R5, RZ, RZ, R5, P1 ;  /* 0x000000ffff057224 */ /* 0x000fe400008e0605 */
[----:B--2---:R-:W-:Y:S02]  /*24d0*/  HADD2.F32 R27, -RZ, R27.H0_H0 ;  /* 0x2000001bff1b7230 */ /* 0x004fe40000004100 */
[----:B----4-:R-:W-:Y:S02]  /*24e0*/  HADD2.F32 R22, -RZ, R22.H0_H0 ;  /* 0x20000016ff167230 */ /* 0x010fe40000004100 */
[----:B-----5:R-:W-:-:S05]  /*24f0*/  HADD2.F32 R26, -RZ, R26.H0_H0 ;  /* 0x2000001aff1a7230 */ /* 0x020fca0000004100 */
[----:B------:R-:W-:Y:S01]  /*2500*/  FFMA R22, R26, R22, R19 ;  /* 0x000000161a167223 */ /* 0x000fe20000000013 */
[----:B------:R-:W-:-:S05]  /*2510*/  HADD2.F32 R14, -RZ, R14.H0_H0 ;  /* 0x2000000eff0e7230 */ /* 0x000fca0000004100 */
[----:B------:R-:W-:Y:S01]  /*2520*/  FFMA R14, R27, R14, R22 ;  /* 0x0000000e1b0e7223 */ /* 0x000fe20000000016 */
[----:B------:R-:W-:-:S05]  /*2530*/  HADD2.F32 R12, -RZ, R10.H0_H0 ;  /* 0x2000000aff0c7230 */ /* 0x000fca0000004100 */
[----:B------:R-:W-:Y:S01]  /*2540*/  FFMA R12, R13, R12, R14 ;  /* 0x0000000c0d0c7223 */ /* 0x000fe2000000000e */
[----:B------:R-:W-:-:S05]  /*2550*/  HADD2.F32 R8, -RZ, R8.H0_H0 ;  /* 0x20000008ff087230 */ /* 0x000fca0000004100 */
[----:B------:R-:W-:-:S07]  /*2560*/  FFMA R19, R29, R8, R12 ;  /* 0x000000081d137223 */ /* 0x000fce000000000c */
.L_x_38:
        /* <DEDUP_REMOVED lines=35> */
[----:B--2---:R-:W-:Y:S02]  /*27a0*/  HADD2.F32 R14, -RZ, R14.H0_H0 ;  /* 0x2000000eff0e7230 */ /* 0x004fe40000004100 */
[----:B---3--:R-:W-:Y:S02]  /*27b0*/  HADD2.F32 R15, -RZ, R10.H0_H0 ;  /* 0x2000000aff0f7230 */ /* 0x008fe40000004100 */
[----:B----4-:R-:W-:-:S03]  /*27c0*/  HADD2.F32 R23, -RZ, R20.H0_H0 ;  /* 0x20000014ff177230 */ /* 0x010fc60000004100 */
[----:B------:R-:W-:Y:S01]  /*27d0*/  FFMA R14, R14, R15, R19 ;  /* 0x0000000f0e0e7223 */ /* 0x000fe20000000013 */
[----:B-----5:R-:W-:-:S05]  /*27e0*/  HADD2.F32 R20, -RZ, R12.H0_H0 ;  /* 0x2000000cff147230 */ /* 0x020fca0000004100 */
[----:B------:R-:W-:-:S07]  /*27f0*/  FFMA R19, R23, R20, R14 ;  /* 0x0000001417137223 */ /* 0x000fce000000000e */
.L_x_39:
        /* <DEDUP_REMOVED lines=19> */
[----:B----4-:R-:W-:Y:S02]  /*2930*/  HADD2.F32 R12, -RZ, R8.H0_H0 ;  /* 0x20000008ff0c7230 */ /* 0x010fe40000004100 */
[----:B--2---:R-:W-:-:S05]  /*2940*/  HADD2.F32 R5, -RZ, R10.H0_H0 ;  /* 0x2000000aff057230 */ /* 0x004fca0000004100 */
[----:B------:R-:W-:-:S07]  /*2950*/  FFMA R19, R12, R5, R19 ;  /* 0x000000050c137223 */ /* 0x000fce0000000013 */
.L_x_35:
[----:B------:R-:W1:Y:S01]  /*2960*/  LDCU UR5, c[0x0][0x3b0] ;  /* 0x00007600ff0577ac */ /* 0x000e620008000800 */
[----:B0-----:R-:W0:Y:S01]  /*2970*/  LDC.64 R8, c[0x0][0x3a0] ;  /* 0x0000e800ff087b82 */ /* 0x001e220000000a00 */
[----:B------:R-:W-:Y:S01]  /*2980*/  F2FP.F16.F32.PACK_AB R19, RZ, R19 ;  /* 0x00000013ff13723e */ /* 0x000fe200000000ff */
[----:B------:R-:W2:Y:S01]  /*2990*/  LDCU UR4, c[0x0][0x360] ;  /* 0x00006c00ff0477ac */ /* 0x000ea20008000800 */
[C---:B-1----:R-:W-:Y:S01]  /*29a0*/  IMAD R5, R17.reuse, UR5, R16 ;  /* 0x0000000511057c24 */ /* 0x042fe2000f8e0210 */
[----:B------:R-:W1:Y:S01]  /*29b0*/  LDCU UR5, c[0x0][0x3a8] ;  /* 0x00007500ff0577ac */ /* 0x000e620008000800 */
[----:B--2---:R-:W-:Y:S02]  /*29c0*/  VIADD R17, R17, UR4 ;  /* 0x0000000411117c36 */ /* 0x004fe40008000000 */
[----:B0-----:R-:W-:-:S05]  /*29d0*/  IMAD.WIDE.U32 R8, R5, 0x2, R8 ;  /* 0x0000000205087825 */ /* 0x001fca00078e0008 */
[----:B------:R2:W-:Y:S01]  /*29e0*/  STG.E.U16 desc[UR8][R8.64], R19 ;  /* 0x0000001308007986 */ /* 0x0005e2000c101508 */
[----:B-1----:R-:W-:-:S13]  /*29f0*/  ISETP.GE.U32.AND P1, PT, R17, UR5, PT ;  /* 0x0000000511007c0c */ /* 0x002fda000bf26070 */
[----:B--2---:R-:W-:Y:S05]  /*2a00*/  @!P1 BRA `(.L_x_40) ;  /* 0xffffffe000bc9947 */ /* 0x004fea000383ffff */
[----:B------:R-:W-:Y:S05]  /*2a10*/  EXIT ;  /* 0x000000000000794d */ /* 0x000fea0003800000 */
        .weak           $__internal_1_$__cuda_sm20_div_u64
        .type           $__internal_1_$__cuda_sm20_div_u64,@function
        .size           $__internal_1_$__cuda_sm20_div_u64,(.L_x_84 - $__internal_1_$__cuda_sm20_div_u64)
$__internal_1_$__cuda_sm20_div_u64:
        /* <DEDUP_REMOVED lines=41> */
[----:B------:R-:W-:Y:S01]  /*2cb0*/  IMAD R10, R15, R4, R9 ;  /* 0x000000040f0a7224 */ /* 0x000fe200078e0209 */
[----:B------:R-:W-:Y:S02]  /*2cc0*/  IADD3 R13, P0, PT, -R8, R13, RZ ;  /* 0x0000000d080d7210 */ /* 0x000fe40007f1e1ff */
[----:B------:R-:W-:-:S03]  /*2cd0*/  IADD3 R8, P2, PT, R11, 0x1, RZ ;  /* 0x000000010b087810 */ /* 0x000fc60007f5e0ff */
[----:B------:R-:W-:Y:S01]  /*2ce0*/  IMAD.X R14, R5, 0x1, ~R10, P0 ;  /* 0x00000001050e7824 */ /* 0x000fe200000e0e0a */
[----:B------:R-:W-:Y:S01]  /*2cf0*/  ISETP.GE.U32.AND P0, PT, R13, R4, PT ;  /* 0x000000040d00720c */ /* 0x000fe20003f06070 */
[----:B------:R-:W-:Y:S01]  /*2d00*/  IMAD.X R10, RZ, RZ, R15, P2 ;  /* 0x000000ffff0a7224 */ /* 0x000fe200010e060f */
[-C--:B------:R-:W-:Y:S02]  /*2d10*/  IADD3 R5, P1, PT, -R4, R13.reuse, RZ ;  /* 0x0000000d04057210 */ /* 0x080fe40007f3e1ff */
[C---:B------:R-:W-:Y:S02]  /*2d20*/  ISETP.GE.U32.AND.EX P0, PT, R14.reuse, RZ, PT, P0 ;  /* 0x000000ff0e00720c */ /* 0x040fe40003f06100 */
[----:B------:R-:W-:Y:S02]  /*2d30*/  IADD3.X R9, PT, PT, R14, -0x1, RZ, P1, !PT ;  /* 0xffffffff0e097810 */ /* 0x000fe40000ffe4ff */
[----:B------:R-:W-:Y:S01]  /*2d40*/  SEL R5, R5, R13, P0 ;  /* 0x0000000d05057207 */ /* 0x000fe20000000000 */
[----:B------:R-:W-:Y:S01]  /*2d50*/  IMAD.MOV.U32 R13, RZ, RZ, 0x0 ;  /* 0x00000000ff0d7424 */ /* 0x000fe200078e00ff */
[----:B------:R-:W-:-:S02]  /*2d60*/  SEL R11, R8, R11, P0 ;  /* 0x0000000b080b7207 */ /* 0x000fc40000000000 */
[----:B------:R-:W-:Y:S02]  /*2d70*/  SEL R9, R9, R14, P0 ;  /* 0x0000000e09097207 */ /* 0x000fe40000000000 */
[----:B------:R-:W-:Y:S02]  /*2d80*/  SEL R10, R10, R15, P0 ;  /* 0x0000000f0a0a7207 */ /* 0x000fe40000000000 */
[----:B------:R-:W-:Y:S02]  /*2d90*/  ISETP.GE.U32.AND P0, PT, R5, R4, PT ;  /* 0x000000040500720c */ /* 0x000fe40003f06070 */
[----:B------:R-:W-:Y:S02]  /*2da0*/  IADD3 R8, P2, PT, R11, 0x1, RZ ;  /* 0x000000010b087810 */ /* 0x000fe40007f5e0ff */
[----:B------:R-:W-:Y:S02]  /*2db0*/  ISETP.GE.U32.AND.EX P0, PT, R9, RZ, PT, P0 ;  /* 0x000000ff0900720c */ /* 0x000fe40003f06100 */
[----:B------:R-:W-:Y:S01]  /*2dc0*/  ISETP.NE.U32.AND P1, PT, R4, RZ, PT ;  /* 0x000000ff0400720c */ /* 0x000fe20003f25070 */
[----:B------:R-:W-:Y:S01]  /*2dd0*/  IMAD.X R9, RZ, RZ, R10, P2 ;  /* 0x000000ffff097224 */ /* 0x000fe200010e060a */
[----:B------:R-:W-:-:S02]  /*2de0*/  SEL R8, R8, R11, P0 ;  /* 0x0000000b08087207 */ /* 0x000fc40000000000 */
[----:B------:R-:W-:Y:S02]  /*2df0*/  ISETP.NE.AND.EX P1, PT, RZ, RZ, PT, P1 ;  /* 0x000000ffff00720c */ /* 0x000fe40003f25310 */
[----:B------:R-:W-:Y:S02]  /*2e00*/  SEL R9, R9, R10, P0 ;  /* 0x0000000a09097207 */ /* 0x000fe40000000000 */
[----:B------:R-:W-:Y:S02]  /*2e10*/  SEL R8, R8, 0xffffffff, P1 ;  /* 0xffffffff08087807 */ /* 0x000fe40000800000 */
[----:B------:R-:W-:Y:S01]  /*2e20*/  SEL R9, R9, 0xffffffff, P1 ;  /* 0xffffffff09097807 */ /* 0x000fe20000800000 */
[----:B------:R-:W-:Y:S06]  /*2e30*/  RET.REL.NODEC R12 `(dsmm_csc_f16) ;  /* 0xffffffd00c707950 */ /* 0x000fec0003c3ffff */
.L_x_41:
        /* <DEDUP_REMOVED lines=12> */
.L_x_84:


//--------------------- .text.dsmm_csc_f64        --------------------------
	.section	.text.dsmm_csc_f64,"ax",@progbits
	.align	128
        .global         dsmm_csc_f64
        .type           dsmm_csc_f64,@function
        .size           dsmm_csc_f64,(.L_x_85 - dsmm_csc_f64)
        .other          dsmm_csc_f64,@"STO_CUDA_ENTRY STV_DEFAULT"
dsmm_csc_f64:
.text.dsmm_csc_f64:
        /* <DEDUP_REMOVED lines=57> */
.L_x_45:
[----:B------:R-:W-:-:S07]  /*0390*/  MOV R12, 0x3b0 ;  /* 0x000003b0000c7802 */ /* 0x000fce0000000f00 */
[----:B------:R-:W-:Y:S05]  /*03a0*/  CALL.REL.NOINC `($__internal_2_$__cuda_sm20_div_u64) ;  /* 0x0000002400087944 */ /* 0x000fea0003c00000 */
.L_x_46:
[----:B------:R-:W-:Y:S05]  /*03b0*/  BSYNC.RECONVERGENT B1 ;  /* 0x0000000000017941 */ /* 0x000fea0003800200 */
.L_x_44:
        /* <DEDUP_REMOVED lines=18> */
.L_x_49:
[----:B------:R-:W-:Y:S01]  /*04e0*/  ISETP.GT.U32.AND P1, PT, R17, 0x3ff, PT ;  /* 0x000003ff1100780c */ /* 0x000fe20003f24070 */
[----:B------:R-:W0:Y:S03]  /*04f0*/  LDC.64 R8, c[0x0][0x390] ;  /* 0x0000e400ff087b82 */ /* 0x000e260000000a00 */
[----:B------:R-:W-:-:S05]  /*0500*/  ISETP.GT.U32.AND.EX P1, PT, R21, RZ, PT, P1 ;  /* 0x000000ff1500720c */ /* 0x000fca0003f24110 */
[----:B------:R-:W1:Y:S08]  /*0510*/  LDC.64 R10, c[0x0][0x398] ;  /* 0x0000e600ff0a7b82 */ /* 0x000e700000000a00 */
[----:B------:R-:W-:-:S05]  /*0520*/  @!P1 IADD3 R22, P2, PT, R26, R17, RZ ;  /* 0x000000111a169210 */ /* 0x000fca0007f5e0ff */
[----:B------:R-:W-:Y:S02]  /*0530*/  @!P1 IMAD.X R15, R27, 0x1, R21, P2 ;  /* 0x000000011b0f9824 */ /* 0x000fe400010e0615 */
[----:B------:R-:W-:-:S03]  /*0540*/  @!P1 IMAD.SHL.U32 R13, R22, 0x8, RZ ;  /* 0x00000008160d9824 */ /* 0x000fc600078e00ff */
[----:B------:R-:W-:Y:S02]  /*0550*/  @!P1 SHF.L.U64.HI R22, R22, 0x3, R15 ;  /* 0x0000000316169819 */ /* 0x000fe4000001020f */
[C---:B0-----:R-:W-:Y:S02]  /*0560*/  @!P1 IADD3 R12, P2, PT, R13.reuse, R8, RZ ;  /* 0x000000080d0c9210 */ /* 0x041fe40007f5e0ff */
[----:B-1----:R-:W-:-:S03]  /*0570*/  @!P1 IADD3 R8, P3, PT, R13, R10, RZ ;  /* 0x0000000a0d089210 */ /* 0x002fc60007f7e0ff */
[C---:B------:R-:W-:Y:S02]  /*0580*/  @!P1 IMAD.X R13, R22.reuse, 0x1, R9, P2 ;  /* 0x00000001160d9824 */ /* 0x040fe400010e0609 */
[----:B------:R-:W-:-:S04]  /*0590*/  @!P1 IMAD.X R9, R22, 0x1, R11, P3 ;  /* 0x0000000116099824 */ /* 0x000fc800018e060b */
[----:B------:R-:W2:Y:S04]  /*05a0*/  @!P1 LDG.E.64 R12, desc[UR12][R12.64] ;  /* 0x0000000c0c0c9981 */ /* 0x000ea8000c1e1b00 */
[----:B------:R-:W3:Y:S01]  /*05b0*/  @!P1 LDG.E.64 R8, desc[UR12][R8.64] ;  /* 0x0000000c08089981 */ /* 0x000ee2000c1e1b00 */
[C---:B------:R-:W-:Y:S02]  /*05c0*/  @!P1 IMAD R11, R17.reuse, 0x8, R14 ;  /* 0x00000008110b9824 */ /* 0x040fe400078e020e */
[----:B------:R-:W-:Y:S01]  /*05d0*/  @!P1 IMAD R15, R17, 0x8, R16 ;  /* 0x00000008110f9824 */ /* 0x000fe200078e0210 */
[----:B------:R-:W-:-:S05]  /*05e0*/  IADD3 R17, P2, PT, R4, R17, RZ ;  /* 0x0000001104117210 */ /* 0x000fca0007f5e0ff */
[----:B------:R-:W-:Y:S01]  /*05f0*/  IMAD.X R21, RZ, RZ, R21, P2 ;  /* 0x000000ffff157224 */ /* 0x000fe200010e0615 */
[----:B--2---:R0:W-:Y:S04]  /*0600*/  @!P1 STS.64 [R11], R12 ;  /* 0x0000000c0b009388 */ /* 0x0041e80000000a00 */
[----:B---3--:R0:W-:Y:S01]  /*0610*/  @!P1 STS.64 [R15], R8 ;  /* 0x000000080f009388 */ /* 0x0081e20000000a00 */
[----:B------:R-:W-:-:S05]  /*0620*/  IADD3 R20, P1, PT, R20, 0x1, RZ ;  /* 0x0000000114147810 */ /* 0x000fca0007f3e0ff */
[----:B------:R-:W-:Y:S01]  /*0630*/  IMAD.X R5, RZ, RZ, R5, P1 ;  /* 0x000000ffff057224 */ /* 0x000fe200008e0605 */
[----:B------:R-:W-:-:S04]  /*0640*/  ISETP.NE.U32.AND P1, PT, R20, R3, PT ;  /* 0x000000031400720c */ /* 0x000fc80003f25070 */
[----:B------:R-:W-:-:S13]  /*0650*/  ISETP.NE.AND.EX P1, PT, R5, RZ, PT, P1 ;  /* 0x000000ff0500720c */ /* 0x000fda0003f25310 */
[----:B0-----:R-:W-:Y:S05]  /*0660*/  @P1 BRA `(.L_x_49) ;  /* 0xfffffffc009c1947 */ /* 0x001fea000383ffff */
.L_x_48:
[----:B------:R-:W-:Y:S05]  /*0670*/  BSYNC.RECONVERGENT B1 ;  /* 0x0000000000017941 */ /* 0x000fea0003800200 */
.L_x_47:
[----:B------:R-:W-:Y:S05]  /*0680*/  @!P0 BRA `(.L_x_43) ;  /* 0x0000000400608947 */ /* 0x000fea0003800000 */
[----:B------:R-:W0:Y:S01]  /*0690*/  S2R R5, SR_CgaCtaId ;  /* 0x0000000000057919 */ /* 0x000e220000008800 */
[----:B------:R-:W-:-:S05]  /*06a0*/  MOV R16, 0x400 ;  /* 0x0000040000107802 */ /* 0x000fca0000000f00 */
[----:B------:R-:W-:Y:S01]  /*06b0*/  VIADD R8, R16, 0x2000 ;  /* 0x0000200010087836 */ /* 0x000fe20000000000 */
[----:B0-----:R-:W-:-:S04]  /*06c0*/  LEA R16, R5, R16, 0x18 ;  /* 0x0000001005107211 */ /* 0x001fc800078ec0ff */
[----:B------:R-:W-:-:S07]  /*06d0*/  LEA R5, R5, R8, 0x18 ;  /* 0x0000000805057211 */ /* 0x000fce00078ec0ff */
.L_x_50:
[----:B------:R-:W0:Y:S01]  /*06e0*/  LDC.64 R8, c[0x0][0x390] ;  /* 0x0000e400ff087b82 */ /* 0x000e220000000a00 */
[----:B------:R-:W-:Y:S02]  /*06f0*/  ISETP.GT.U32.AND P0, PT, R17, 0x3ff, PT ;  /* 0x000003ff1100780c */ /* 0x000fe40003f04070 */
[----:B------:R-:W-:Y:S02]  /*0700*/  IADD3 R29, P1, PT, R26, R17, RZ ;  /* 0x000000111a1d7210 */ /* 0x000fe40007f3e0ff */
[----:B------:R-:W-:-:S03]  /*0710*/  ISETP.GT.U32.AND.EX P0, PT, R21, RZ, PT, P0 ;  /* 0x000000ff1500720c */ /* 0x000fc60003f04100 */
[----:B------:R-:W-:Y:S01]  /*0720*/  IMAD.X R20, R27, 0x1, R21, P1 ;  /* 0x000000011b147824 */ /* 0x000fe200008e0615 */
[----:B------:R-:W1:Y:S08]  /*0730*/  LDC.64 R10, c[0x0][0x398] ;  /* 0x0000e600ff0a7b82 */ /* 0x000e700000000a00 */
[----:B------:R-:W2:Y:S01]  /*0740*/  LDC.64 R12, c[0x0][0x390] ;  /* 0x0000e400ff0c7b82 */ /* 0x000ea20000000a00 */
[C---:B------:R-:W-:Y:S01]  /*0750*/  @!P0 IMAD.SHL.U32 R15, R29.reuse, 0x8, RZ ;  /* 0x000000081d0f8824 */ /* 0x040fe200078e00ff */
[----:B------:R-:W-:-:S04]  /*0760*/  @!P0 SHF.L.U64.HI R14, R29, 0x3, R20 ;  /* 0x000000031d0e8819 */ /* 0x000fc80000010214 */
[----:B0-----:R-:W-:-:S05]  /*0770*/  @!P0 IADD3 R22, P1, PT, R15, R8, RZ ;  /* 0x000000080f168210 */ /* 0x001fca0007f3e0ff */
[----:B------:R-:W-:Y:S02]  /*0780*/  @!P0 IMAD.X R23, R14, 0x1, R9, P1 ;  /* 0x000000010e178824 */ /* 0x000fe400008e0609 */
[----:B------:R-:W0:Y:S04]  /*0790*/  LDC.64 R8, c[0x0][0x398] ;  /* 0x0000e600ff087b82 */ /* 0x000e280000000a00 */
[----:B------:R-:W3:Y:S01]  /*07a0*/  @!P0 LDG.E.64 R22, desc[UR12][R22.64] ;  /* 0x0000000c16168981 */ /* 0x000ee2000c1e1b00 */
[C---:B------:R-:W-:Y:S01]  /*07b0*/  IADD3 R3, P1, PT, R4.reuse, R17, RZ ;  /* 0x0000001104037210 */ /* 0x040fe20007f3e0ff */
[----:B------:R-:W-:Y:S01]  /*07c0*/  @!P0 IMAD R25, R17, 0x8, R16 ;  /* 0x0000000811198824 */ /* 0x000fe200078e0210 */
[----:B------:R-:W-:Y:S02]  /*07d0*/  IADD3 R29, P3, PT, R4, R29, RZ ;  /* 0x0000001d041d7210 */ /* 0x000fe40007f7e0ff */
[----:B-1----:R-:W-:Y:S01]  /*07e0*/  @!P0 IADD3 R10, P2, PT, R15, R10, RZ ;  /* 0x0000000a0f0a8210 */ /* 0x002fe20007f5e0ff */
[----:B------:R-:W-:Y:S01]  /*07f0*/  IMAD.X R28, RZ, RZ, R21, P1 ;  /* 0x000000ffff1c7224 */ /* 0x000fe200008e0615 */
[----:B------:R-:W-:Y:S01]  /*0800*/  ISETP.GT.U32.AND P1, PT, R3, 0x3ff, PT ;  /* 0x000003ff0300780c */ /* 0x000fe20003f24070 */
[----:B------:R-:W-:-:S02]  /*0810*/  IMAD.X R20, RZ, RZ, R20, P3 ;  /* 0x000000ffff147224 */ /* 0x000fc400018e0614 */
[----:B------:R-:W-:Y:S01]  /*0820*/  @!P0 IMAD.X R11, R14, 0x1, R11, P2 ;  /* 0x000000010e0b8824 */ /* 0x000fe200010e060b */
[----:B------:R-:W-:-:S13]  /*0830*/  ISETP.GT.U32.AND.EX P1, PT, R28, RZ, PT, P1 ;  /* 0x000000ff1c00720c */ /* 0x000fda0003f24110 */
[C---:B------:R-:W-:Y:S01]  /*0840*/  @!P1 IMAD.SHL.U32 R15, R29.reuse, 0x8, RZ ;  /* 0x000000081d0f9824 */ /* 0x040fe200078e00ff */
[----:B------:R-:W-:-:S04]  /*0850*/  @!P1 SHF.L.U64.HI R14, R29, 0x3, R20 ;  /* 0x000000031d0e9819 */ /* 0x000fc80000010214 */
[C---:B--2---:R-:W-:Y:S01]  /*0860*/  @!P1 IADD3 R24, P2, PT, R15.reuse, R12, RZ ;  /* 0x0000000c0f189210 */ /* 0x044fe20007f5e0ff */
[----:B---3--:R0:W-:Y:S02]  /*0870*/  @!P0 STS.64 [R25], R22 ;  /* 0x0000001619008388 */ /* 0x0081e40000000a00 */
[----:B0-----:R-:W-:Y:S02]  /*0880*/  @!P1 IADD3 R22, P3, PT, R15, R8, RZ ;  /* 0x000000080f169210 */ /* 0x001fe40007f7e0ff */
[C---:B------:R-:W-:Y:S02]  /*0890*/  @!P1 IMAD.X R25, R14.reuse, 0x1, R13, P2 ;  /* 0x000000010e199824 */ /* 0x040fe400010e060d */
[----:B------:R0:W2:Y:S01]  /*08a0*/  @!P0 LDG.E.64 R12, desc[UR12][R10.64] ;  /* 0x0000000c0a0c8981 */ /* 0x0000a2000c1e1b00 */
[----:B------:R-:W-:-:S03]  /*08b0*/  @!P1 IMAD.X R23, R14, 0x1, R9, P3 ;  /* 0x000000010e179824 */ /* 0x000fc600018e0609 */
[----:B------:R-:W3:Y:S04]  /*08c0*/  @!P1 LDG.E.64 R24, desc[UR12][R24.64] ;  /* 0x0000000c18189981 */ /* 0x000ee8000c1e1b00 */
[----:B------:R-:W4:Y:S01]  /*08d0*/  @!P1 LDG.E.64 R22, desc[UR12][R22.64] ;  /* 0x0000000c16169981 */ /* 0x000f22000c1e1b00 */
[C---:B------:R-:W-:Y:S01]  /*08e0*/  IADD3 R21, P2, PT, R4.reuse, R3, RZ ;  /* 0x0000000304157210 */ /* 0x040fe20007f5e0ff */
[--C-:B------:R-:W-:Y:S01]  /*08f0*/  @!P0 IMAD R15, R17, 0x8, R5.reuse ;  /* 0x00000008110f8824 */ /* 0x100fe200078e0205 */
[----:B0-----:R-:W0:Y:S01]  /*0900*/  LDC.64 R10, c[0x0][0x398] ;  /* 0x0000e600ff0a7b82 */ /* 0x001e220000000a00 */
[C---:B------:R-:W-:Y:S02]  /*0910*/  @!P1 IMAD R9, R3.reuse, 0x8, R16 ;  /* 0x0000000803099824 */ /* 0x040fe400078e0210 */
[----:B------:R-:W-:Y:S01]  /*0920*/  IMAD.X R28, RZ, RZ, R28, P2 ;  /* 0x000000ffff1c7224 */ /* 0x000fe200010e061c */
[----:B------:R-:W-:Y:S01]  /*0930*/  IADD3 R17, P2, PT, R4, R21, RZ ;  /* 0x0000001504117210 */ /* 0x000fe20007f5e0ff */
[----:B------:R-:W-:-:S04]  /*0940*/  @!P1 IMAD R8, R3, 0x8, R5 ;  /* 0x0000000803089824 */ /* 0x000fc800078e0205 */
[----:B------:R-:W-:Y:S01]  /*0950*/  IMAD.X R3, RZ, RZ, R28, P2 ;  /* 0x000000ffff037224 */ /* 0x000fe200010e061c */
[----:B--2---:R1:W-:Y:S01]  /*0960*/  @!P0 STS.64 [R15], R12 ;  /* 0x0000000c0f008388 */ /* 0x0043e20000000a00 */
[----:B------:R-:W-:-:S03]  /*0970*/  ISETP.GT.U32.AND P0, PT, R17, 0x3ff, PT ;  /* 0x000003ff1100780c */ /* 0x000fc60003f04070 */
[----:B---3--:R2:W-:Y:S01]  /*0980*/  @!P1 STS.64 [R9], R24 ;  /* 0x0000001809009388 */ /* 0x0085e20000000a00 */
[----:B------:R-:W-:-:S03]  /*0990*/  ISETP.GT.U32.AND.EX P0, PT, R3, RZ, PT, P0 ;  /* 0x000000ff0300720c */ /* 0x000fc60003f04100 */
[----:B----4-:R3:W-:Y:S01]  /*09a0*/  @!P1 STS.64 [R8], R22 ;  /* 0x0000001608009388 */ /* 0x0107e20000000a00 */
[----:B------:R-:W-:Y:S01]  /*09b0*/  ISETP.GT.U32.AND P1, PT, R21, 0x3ff, PT ;  /* 0x000003ff1500780c */ /* 0x000fe20003f24070 */
[----:B-1----:R-:W1:Y:S03]  /*09c0*/  LDC.64 R12, c[0x0][0x390] ;  /* 0x0000e400ff0c7b82 */ /* 0x002e660000000a00 */
[----:B------:R-:W-:Y:S02]  /*09d0*/  ISETP.GT.U32.AND.EX P1, PT, R28, RZ, PT, P1 ;  /* 0x000000ff1c00720c */ /* 0x000fe40003f24110 */
[----:B--2---:R-:W-:-:S03]  /*09e0*/  IADD3 R25, P2, PT, R4, R29, RZ ;  /* 0x0000001d04197210 */ /* 0x004fc60007f5e0ff */
[----:B---3--:R-:W2:Y:S02]  /*09f0*/  LDC.64 R8, c[0x0][0x390] ;  /* 0x0000e400ff087b82 */ /* 0x008ea40000000a00 */
[----:B------:R-:W-:Y:S01]  /*0a00*/  IMAD.X R20, RZ, RZ, R20, P2 ;  /* 0x000000ffff147224 */ /* 0x000fe200010e0614 */
[----:B------:R-:W-:-:S05]  /*0a10*/  @!P0 IADD3 R24, P2, PT, R4, R25, RZ ;  /* 0x0000001904188210 */ /* 0x000fca0007f5e0ff */
[C-C-:B------:R-:W-:Y:S01]  /*0a20*/  @!P1 SHF.L.U64.HI R22, R25.reuse, 0x3, R20.reuse ;  /* 0x0000000319169819 */ /* 0x140fe20000010214 */
[----:B------:R-:W-:Y:S01]  /*0a30*/  @!P0 IMAD.X R23, RZ, RZ, R20, P2 ;  /* 0x000000ffff178224 */ /* 0x000fe200010e0614 */
[----:B------:R-:W3:Y:S01]  /*0a40*/  LDC.64 R14, c[0x0][0x398] ;  /* 0x0000e600ff0e7b82 */ /* 0x000ee20000000a00 */
[----:B------:R-:W-:-:S03]  /*0a50*/  @!P1 IMAD.SHL.U32 R25, R25, 0x8, RZ ;  /* 0x0000000819199824 */ /* 0x000fc600078e00ff */
[C---:B------:R-:W-:Y:S01]  /*0a60*/  @!P0 SHF.L.U64.HI R20, R24.reuse, 0x3, R23 ;  /* 0x0000000318148819 */ /* 0x040fe20000010217 */
[----:B------:R-:W-:Y:S01]  /*0a70*/  @!P0 IMAD.SHL.U32 R23, R24, 0x8, RZ ;  /* 0x0000000818178824 */ /* 0x000fe200078e00ff */
[----:B0-----:R-:W-:-:S04]  /*0a80*/  @!P1 IADD3 R10, P3, PT, R25, R10, RZ ;  /* 0x0000000a190a9210 */ /* 0x001fc80007f7e0ff */
[----:B-1----:R-:W-:Y:S01]  /*0a90*/  @!P0 IADD3 R12, P4, PT, R23, R12, RZ ;  /* 0x0000000c170c8210 */ /* 0x002fe20007f9e0ff */
[----:B------:R-:W-:-:S04]  /*0aa0*/  @!P1 IMAD.X R11, R22, 0x1, R11, P3 ;  /* 0x00000001160b9824 */ /* 0x000fc800018e060b */
[----:B------:R-:W-:Y:S01]  /*0ab0*/  @!P0 IMAD.X R13, R20, 0x1, R13, P4 ;  /* 0x00000001140d8824 */ /* 0x000fe200020e060d */
[----:B--2---:R-:W-:Y:S01]  /*0ac0*/  @!P1 IADD3 R8, P2, PT, R25, R8, RZ ;  /* 0x0000000819089210 */ /* 0x004fe20007f5e0ff */
[----:B------:R-:W2:Y:S04]  /*0ad0*/  @!P1 LDG.E.64 R10, desc[UR12][R10.64] ;  /* 0x0000000c0a0a9981 */ /* 0x000ea8000c1e1b00 */
[----:B------:R-:W-:Y:S01]  /*0ae0*/  @!P1 IMAD.X R9, R22, 0x1, R9, P2 ;  /* 0x0000000116099824 */ /* 0x000fe200010e0609 */
[----:B------:R-:W4:Y:S01]  /*0af0*/  @!P0 LDG.E.64 R12, desc[UR12][R12.64] ;  /* 0x0000000c0c0c8981 */ /* 0x000f22000c1e1b00 */
[----:B---3--:R-:W-:-:S04]  /*0b00*/  @!P0 IADD3 R14, P5, PT, R23, R14, RZ ;  /* 0x0000000e170e8210 */ /* 0x008fc80007fbe0ff */
[----:B------:R-:W3:Y:S01]  /*0b10*/  @!P1 LDG.E.64 R8, desc[UR12][R8.64] ;  /* 0x0000000c08089981 */ /* 0x000ee2000c1e1b00 */
[----:B------:R-:W-:-:S06]  /*0b20*/  @!P0 IMAD.X R15, R20, 0x1, R15, P5 ;  /* 0x00000001140f8824 */ /* 0x000fcc00028e060f */
[----:B------:R-:W5:Y:S01]  /*0b30*/  @!P0 LDG.E.64 R14, desc[UR12][R14.64] ;  /* 0x0000000c0e0e8981 */ /* 0x000f62000c1e1b00 */
[C-C-:B------:R-:W-:Y:S02]  /*0b40*/  @!P1 IMAD R23, R21.reuse, 0x8, R16.reuse ;  /* 0x0000000815179824 */ /* 0x140fe400078e0210 */
[--C-:B------:R-:W-:Y:S02]  /*0b50*/  @!P1 IMAD R25, R21, 0x8, R5.reuse ;  /* 0x0000000815199824 */ /* 0x100fe400078e0205 */
[C---:B------:R-:W-:Y:S02]  /*0b60*/  @!P0 IMAD R29, R17.reuse, 0x8, R16 ;  /* 0x00000008111d8824 */ /* 0x040fe400078e0210 */
[----:B------:R-:W-:Y:S01]  /*0b70*/  @!P0 IMAD R20, R17, 0x8, R5 ;  /* 0x0000000811148824 */ /* 0x000fe200078e0205 */
[----:B---3--:R0:W-:Y:S04]  /*0b80*/  @!P1 STS.64 [R23], R8 ;  /* 0x0000000817009388 */ /* 0x0081e80000000a00 */
[----:B--2---:R0:W-:Y:S04]  /*0b90*/  @!P1 STS.64 [R25], R10 ;  /* 0x0000000a19009388 */ /* 0x0041e80000000a00 */
[----:B----4-:R0:W-:Y:S04]  /*0ba0*/  @!P0 STS.64 [R29], R12 ;  /* 0x0000000c1d008388 */ /* 0x0101e80000000a00 */
[----:B-----5:R0:W-:Y:S01]  /*0bb0*/  @!P0 STS.64 [R20], R14 ;  /* 0x0000000e14008388 */ /* 0x0201e20000000a00 */
[----:B------:R-:W-:-:S05]  /*0bc0*/  IADD3 R17, P0, PT, R4, R17, RZ ;  /* 0x0000001104117210 */ /* 0x000fca0007f1e0ff */
[----:B------:R-:W-:Y:S01]  /*0bd0*/  IMAD.X R21, RZ, RZ, R3, P0 ;  /* 0x000000ffff157224 */ /* 0x000fe200000e0603 */
[----:B------:R-:W-:-:S04]  /*0be0*/  ISETP.GE.U32.AND P0, PT, R17, R0, PT ;  /* 0x000000001100720c */ /* 0x000fc80003f06070 */
[----:B------:R-:W-:-:S13]  /*0bf0*/  ISETP.GE.AND.EX P0, PT, R21, R2, PT, P0 ;  /* 0x000000021500720c */ /* 0x000fda0003f06300 */
[----:B0-----:R-:W-:Y:S05]  /*0c00*/  @!P0 BRA `(.L_x_50) ;  /* 0xfffffff800b48947 */ /* 0x001fea000383ffff */
.L_x_43:
[----:B------:R-:W-:Y:S05]  /*0c10*/  BSYNC.RECONVERGENT B0 ;  /* 0x0000000000007941 */ /* 0x000fea0003800200 */
.L_x_42:
[----:B------:R-:W0:Y:S01]  /*0c20*/  LDCU UR4, c[0x0][0x3a8] ;  /* 0x00007500ff0477ac */ /* 0x000e220008000800 */
[----:B------:R-:W-:Y:S01]  /*0c30*/  BAR.SYNC.DEFER_BLOCKING 0x0 ;  /* 0x0000000000007b1d */ /* 0x000fe20000010000 */
[----:B0-----:R-:W-:-:S13]  /*0c40*/  ISETP.GE.U32.AND P0, PT, R19, UR4, PT ;  /* 0x0000000413007c0c */ /* 0x001fda000bf06070 */
[----:B------:R-:W-:Y:S05]  /*0c50*/  @P0 EXIT ;  /* 0x000000000000094d */ /* 0x000fea0003800000 */
[----:B------:R-:W0:Y:S01]  /*0c60*/  S2UR UR5, SR_CgaCtaId ;  /* 0x00000000000579c3 */ /* 0x000e220000008800 */
[----:B------:R-:W-:Y:S01]  /*0c70*/  ISETP.LT.U32.AND P0, PT, R0, 0x400, PT ;  /* 0x000004000000780c */ /* 0x000fe20003f01070 */
[----:B------:R-:W-:Y:S01]  /*0c80*/  UMOV UR4, 0x400 ;  /* 0x0000040000047882 */ /* 0x000fe20000000000 */
[----:B------:R-:W1:Y:S02]  /*0c90*/  LDCU.64 UR14, c[0x0][0x380] ;  /* 0x00007000ff0e77ac */ /* 0x000e640008000a00 */
[----:B------:R-:W-:Y:S01]  /*0ca0*/  ISETP.LT.AND.EX P0, PT, R2, RZ, PT, P0 ;  /* 0x000000ff0200720c */ /* 0x000fe20003f01300 */
[----:B------:R-:W-:-:S03]  /*0cb0*/  UIADD3 UR6, UPT, UPT, UR4, 0x2000, URZ ;  /* 0x0000200004067890 */ /* 0x000fc6000fffe0ff */
[----:B------:R-:W-:Y:S01]  /*0cc0*/  SEL R17, R0, 0x400, P0 ;  /* 0x0000040000117807 */ /* 0x000fe20000000000 */
[----:B------:R-:W2:Y:S01]  /*0cd0*/  LDCU.64 UR16, c[0x0][0x380] ;  /* 0x00007000ff1077ac */ /* 0x000ea20008000a00 */
[----:B------:R-:W-:Y:S02]  /*0ce0*/  SEL R3, R2, RZ, P0 ;  /* 0x000000ff02037207 */ /* 0x000fe40000000000 */
[----:B------:R-:W-:Y:S01]  /*0cf0*/  IADD3 R4, P1, P2, R17, R26, -R6 ;  /* 0x0000001a11047210 */ /* 0x000fe20007a3e806 */
[----:B------:R-:W3:Y:S03]  /*0d00*/  LDCU.128 UR8, c[0x0][0x390] ;  /* 0x00007200ff0877ac */ /* 0x000ee60008000c00 */
[----:B------:R-:W-:Y:S02]  /*0d10*/  ISETP.GT.U32.AND P0, PT, R4, -0x8, PT ;  /* 0xfffffff80400780c */ /* 0x000fe40003f04070 */
[----:B------:R-:W-:-:S02]  /*0d20*/  IADD3.X R4, PT, PT, R3, R27, ~R7, P1, P2 ;  /* 0x0000001b03047210 */ /* 0x000fc40000fe4c07 */
[----:B------:R-:W-:Y:S02]  /*0d30*/  IADD3 R17, P1, P2, R6, -R26, -R17 ;  /* 0x8000001a06117210 */ /* 0x000fe40007a3e811 */
[----:B------:R-:W-:Y:S01]  /*0d40*/  ISETP.GT.U32.AND.EX P0, PT, R4, -0x1, PT, P0 ;  /* 0xffffffff0400780c */ /* 0x000fe20003f04100 */
[----:B0-----:R-:W-:Y:S01]  /*0d50*/  ULEA UR4, UR5, UR4, 0x18 ;  /* 0x0000000405047291 */ /* 0x001fe2000f8ec0ff */
[----:B------:R-:W-:Y:S01]  /*0d60*/  IADD3.X R16, PT, PT, R7, ~R27, ~R3, P1, P2 ;  /* 0x8000001b07107210 */ /* 0x000fe20000fe4c03 */
[----:B------:R-:W-:-:S04]  /*0d70*/  ULEA UR6, UR5, UR6, 0x18 ;  /* 0x0000000605067291 */ /* 0x000fc8000f8ec0ff */
[----:B------:R-:W-:Y:S02]  /*0d80*/  IMAD.U32 R3, RZ, RZ, UR4 ;  /* 0x00000004ff037e24 */ /* 0x000fe4000f8e00ff */
[----:B-123--:R-:W-:-:S07]  /*0d90*/  IMAD.U32 R20, RZ, RZ, UR6 ;  /* 0x00000006ff147e24 */ /* 0x00efce000f8e00ff */
.L_x_61:
[----:B------:R-:W-:Y:S02]  /*0da0*/  ISETP.GE.U32.AND P1, PT, R0, 0x1, PT ;  /* 0x000000010000780c */ /* 0x000fe40003f26070 */
[----:B------:R-:W-:Y:S02]  /*0db0*/  CS2R R28, SRZ ;  /* 0x00000000001c7805 */ /* 0x000fe4000001ff00 */
[----:B------:R-:W-:-:S13]  /*0dc0*/  ISETP.GE.AND.EX P1, PT, R2, RZ, PT, P1 ;  /* 0x000000ff0200720c */ /* 0x000fda0003f26310 */
[----:B------:R-:W-:Y:S05]  /*0dd0*/  @!P1 BRA `(.L_x_51) ;  /* 0x0000000c00189947 */ /* 0x000fea0003800000 */
[----:B------:R-:W-:Y:S01]  /*0de0*/  ISETP.GE.U32.AND P1, PT, R0, 0x8, PT ;  /* 0x000000080000780c */ /* 0x000fe20003f26070 */
[----:B------:R-:W-:Y:S01]  /*0df0*/  IMAD.MOV.U32 R21, RZ, RZ, RZ ;  /* 0x000000ffff157224 */ /* 0x000fe200078e00ff */
[----:B------:R-:W-:Y:S02]  /*0e00*/  CS2R R28, SRZ ;  /* 0x00000000001c7805 */ /* 0x000fe4000001ff00 */
[----:B------:R-:W-:-:S13]  /*0e10*/  ISETP.GE.AND.EX P1, PT, R2, RZ, PT, P1 ;  /* 0x000000ff0200720c */ /* 0x000fda0003f26310 */
[----:B------:R-:W-:Y:S05]  /*0e20*/  @!P1 BRA `(.L_x_52) ;  /* 0x0000000400689947 */ /* 0x000fea0003800000 */
[----:B------:R-:W0:Y:S01]  /*0e30*/  S2UR UR5, SR_CgaCtaId ;  /* 0x00000000000579c3 */ /* 0x000e220000008800 */
[----:B------:R-:W-:Y:S01]  /*0e40*/  ISETP.LT.U32.AND P1, PT, R0, 0x400, PT ;  /* 0x000004000000780c */ /* 0x000fe20003f21070 */
[----:B------:R-:W1:Y:S01]  /*0e50*/  LDCU UR6, c[0x0][0x3ac] ;  /* 0x00007580ff0677ac */ /* 0x000e620008000800 */
[----:B------:R-:W-:Y:S01]  /*0e60*/  IMAD.MOV.U32 R22, RZ, RZ, RZ ;  /* 0x000000ffff167224 */ /* 0x000fe200078e00ff */
[----:B------:R-:W-:Y:S02]  /*0e70*/  CS2R R28, SRZ ;  /* 0x00000000001c7805 */ /* 0x000fe4000001ff00 */
[----:B------:R-:W-:Y:S01]  /*0e80*/  ISETP.LT.AND.EX P1, PT, R2, RZ, PT, P1 ;  /* 0x000000ff0200720c */ /* 0x000fe20003f21310 */
[----:B------:R-:W-:-:S03]  /*0e90*/  UMOV UR4, 0x400 ;  /* 0x0000040000047882 */ /* 0x000fc60000000000 */
[----:B------:R-:W-:Y:S02]  /*0ea0*/  SEL R4, R0, 0x400, P1 ;  /* 0x0000040000047807 */ /* 0x000fe40000800000 */
[----:B------:R-:W-:Y:S02]  /*0eb0*/  SEL R3, R2, RZ, P1 ;  /* 0x000000ff02037207 */ /* 0x000fe40000800000 */
[----:B------:R-:W-:-:S04]  /*0ec0*/  ISETP.GT.U32.AND P2, PT, R4, 0x1, PT ;  /* 0x000000010400780c */ /* 0x000fc80003f44070 */
[----:B------:R-:W-:Y:S01]  /*0ed0*/  ISETP.GT.AND.EX P2, PT, R3, RZ, PT, P2 ;  /* 0x000000ff0300720c */ /* 0x000fe20003f44320 */
[----:B-1----:R-:W-:-:S03]  /*0ee0*/  IMAD R21, R19, UR6, RZ ;  /* 0x0000000613157c24 */ /* 0x002fc6000f8e02ff */
[----:B------:R-:W-:Y:S01]  /*0ef0*/  SEL R4, R4, 0x1, P2 ;  /* 0x0000000104047807 */ /* 0x000fe20001000000 */
[----:B0-----:R-:W-:-:S03]  /*0f00*/  ULEA UR7, UR5, UR4, 0x18 ;  /* 0x0000000405077291 */ /* 0x001fc6000f8ec0ff */
[----:B------:R-:W-:Y:S01]  /*0f10*/  LOP3.LUT R23, R4, 0x7f8, RZ, 0xc0, !PT ;  /* 0x000007f804177812 */ /* 0x000fe200078ec0ff */
[----:B------:R-:W-:-:S04]  /*0f20*/  UIADD3 UR4, UPT, UPT, UR4, 0x2000, URZ ;  /* 0x0000200004047890 */ /* 0x000fc8000fffe0ff */
[----:B------:R-:W-:Y:S01]  /*0f30*/  ULEA UR4, UR5, UR4, 0x18 ;  /* 0x0000000405047291 */ /* 0x000fe2000f8ec0ff */
[----:B------:R-:W-:-:S04]  /*0f40*/  IMAD.U32 R3, RZ, RZ, UR7 ;  /* 0x00000007ff037e24 */ /* 0x000fc8000f8e00ff */
[----:B------:R-:W-:Y:S02]  /*0f50*/  VIADD R25, R3, 0x20 ;  /* 0x0000002003197836 */ /* 0x000fe40000000000 */
[----:B------:R-:W-:-:S04]  /*0f60*/  IMAD.U32 R20, RZ, RZ, UR4 ;  /* 0x00000004ff147e24 */ /* 0x000fc8000f8e00ff */
[----:B------:R-:W-:-:S07]  /*0f70*/  VIADD R24, R20, 0x20 ;  /* 0x0000002014187836 */ /* 0x000fce0000000000 */
.L_x_53:
[----:B------:R-:W0:Y:S04]  /*0f80*/  LDS.128 R8, [R25+-0x20] ;  /* 0xffffe00019087984 */ /* 0x000e280000000c00 */
[----:B------:R-:W1:Y:S01]  /*0f90*/  LDS.128 R12, [R24+-0x20] ;  /* 0xffffe000180c7984 */ /* 0x000e620000000c00 */
[----:B0-----:R-:W-:-:S05]  /*0fa0*/  IADD3 R5, P2, PT, R8, R21, RZ ;  /* 0x0000001508057210 */ /* 0x001fca0007f5e0ff */
[----:B------:R-:W-:Y:S01]  /*0fb0*/  IMAD.X R8, RZ, RZ, R9, P2 ;  /* 0x000000ffff087224 */ /* 0x000fe200010e0609 */
[----:B------:R-:W-:-:S04]  /*0fc0*/  LEA R4, P2, R5, UR14, 0x3 ;  /* 0x0000000e05047c11 */ /* 0x000fc8000f8418ff */
[----:B------:R-:W-:-:S06]  /*0fd0*/  LEA.HI.X R5, R5, UR15, R8, 0x3, P2 ;  /* 0x0000000f05057c11 */ /* 0x000fcc00090f1c08 */
[----:B------:R-:W1:Y:S01]  /*0fe0*/  LDG.E.64 R4, desc[UR12][R4.64] ;  /* 0x0000000c04047981 */ /* 0x000e62000c1e1b00 */
[----:B------:R-:W-:-:S05]  /*0ff0*/  IADD3 R8, P2, PT, R21, R10, RZ ;  /* 0x0000000a15087210 */ /* 0x000fca0007f5e0ff */
[----:B------:R-:W-:Y:S01]  /*1000*/  IMAD.X R11, RZ, RZ, R11, P2 ;  /* 0x000000ffff0b7224 */ /* 0x000fe200010e060b */
[----:B-1----:R-:W-:Y:S01]  /*1010*/  DFMA R12, R12, R4, R28 ;  /* 0x000000040c0c722b */ /* 0x002fe2000000001c */
[----:B------:R-:W0:Y:S01]  /*1020*/  LDS.128 R4, [R25+-0x10] ;  /* 0xfffff00019047984 */ /* 0x000e220000000c00 */
[----:B------:R-:W-:-:S04]  /*1030*/  LEA R28, P2, R8, UR14, 0x3 ;  /* 0x0000000e081c7c11 */ /* 0x000fc8000f8418ff */
[----:B------:R-:W-:-:S05]  /*1040*/  LEA.HI.X R29, R8, UR15, R11, 0x3, P2 ;  /* 0x0000000f081d7c11 */ /* 0x000fca00090f1c0b */
[----:B------:R1:W2:Y:S01]  /*1050*/  LDG.E.64 R8, desc[UR12][R28.64] ;  /* 0x0000000c1c087981 */ /* 0x0002a2000c1e1b00 */
[----:B0-----:R-:W-:-:S05]  /*1060*/  IADD3 R10, P2, PT, R21, R4, RZ ;  /* 0x00000004150a7210 */ /* 0x001fca0007f5e0ff */
[----:B------:R-:W-:Y:S01]  /*1070*/  IMAD.X R11, RZ, RZ, R5, P2 ;  /* 0x000000ffff0b7224 */ /* 0x000fe200010e0605 */
[----:B------:R-:W-:-:S04]  /*1080*/  LEA R4, P2, R10, UR14, 0x3 ;  /* 0x0000000e0a047c11 */ /* 0x000fc8000f8418ff */
[----:B------:R-:W-:-:S06]  /*1090*/  LEA.HI.X R5, R10, UR15, R11, 0x3, P2 ;  /* 0x0000000f0a057c11 */ /* 0x000fcc00090f1c0b */
[----:B------:R-:W3:Y:S01]  /*10a0*/  LDG.E.64 R4, desc[UR12][R4.64] ;  /* 0x0000000c04047981 */ /* 0x000ee2000c1e1b00 */
[----:B------:R-:W-:-:S05]  /*10b0*/  IADD3 R6, P2, PT, R21, R6, RZ ;  /* 0x0000000615067210 */ /* 0x000fca0007f5e0ff */
[----:B------:R-:W-:Y:S01]  /*10c0*/  IMAD.X R7, RZ, RZ, R7, P2 ;  /* 0x000000ffff077224 */ /* 0x000fe200010e0607 */
[----:B-1----:R-:W-:-:S04]  /*10d0*/  LEA R28, P2, R6, UR14, 0x3 ;  /* 0x0000000e061c7c11 */ /* 0x002fc8000f8418ff */
[----:B------:R-:W-:Y:S01]  /*10e0*/  LEA.HI.X R29, R6, UR15, R7, 0x3, P2 ;  /* 0x0000000f061d7c11 */ /* 0x000fe200090f1c07 */
[----:B--2---:R-:W-:Y:S01]  /*10f0*/  DFMA R8, R8, R14, R12 ;  /* 0x0000000e0808722b */ /* 0x004fe2000000000c */
[----:B------:R-:W3:Y:S07]  /*1100*/  LDS.128 R12, [R24+-0x10] ;  /* 0xfffff000180c7984 */ /* 0x000eee0000000c00 */
[----:B---3--:R-:W-:Y:S02]  /*1110*/  DFMA R12, R12, R4, R8 ;  /* 0x000000040c0c722b */ /* 0x008fe40000000008 */
[----:B------:R-:W0:Y:S04]  /*1120*/  LDS.128 R8, [R25] ;  /* 0x0000000019087984 */ /* 0x000e280000000c00 */
[----:B------:R-:W2:Y:S01]  /*1130*/  LDG.E.64 R4, desc[UR12][R28.64] ;  /* 0x0000000c1c047981 */ /* 0x000ea2000c1e1b00 */
[----:B0-----:R-:W-:-:S05]  /*1140*/  IADD3 R6, P2, PT, R21, R8, RZ ;  /* 0x0000000815067210 */ /* 0x001fca0007f5e0ff */
[----:B------:R-:W-:Y:S01]  /*1150*/  IMAD.X R9, RZ, RZ, R9, P2 ;  /* 0x000000ffff097224 */ /* 0x000fe200010e0609 */
[----:B------:R-:W-:-:S04]  /*1160*/  LEA R8, P2, R6, UR14, 0x3 ;  /* 0x0000000e06087c11 */ /* 0x000fc8000f8418ff */
[----:B------:R-:W-:-:S06]  /*1170*/  LEA.HI.X R9, R6, UR15, R9, 0x3, P2 ;  /* 0x0000000f06097c11 */ /* 0x000fcc00090f1c09 */
[----:B------:R-:W3:Y:S01]  /*1180*/  LDG.E.64 R8, desc[UR12][R8.64] ;  /* 0x0000000c08087981 */ /* 0x000ee2000c1e1b00 */
[----:B--2---:R-:W-:-:S03]  /*1190*/  DFMA R12, R4, R14, R12 ;  /* 0x0000000e040c722b */ /* 0x004fc6000000000c */
[----:B------:R-:W3:Y:S05]  /*11a0*/  LDS.128 R4, [R24] ;  /* 0x0000000018047984 */ /* 0x000eea0000000c00 */
[----:B---3--:R-:W-:Y:S02]  /*11b0*/  DFMA R4, R4, R8, R12 ;  /* 0x000000080404722b */ /* 0x008fe4000000000c */
[----:B------:R-:W0:Y:S01]  /*11c0*/  LDS.128 R12, [R25+0x10] ;  /* 0x00001000190c7984 */ /* 0x000e220000000c00 */
[----:B------:R-:W-:-:S05]  /*11d0*/  IADD3 R8, P2, PT, R21, R10, RZ ;  /* 0x0000000a15087210 */ /* 0x000fca0007f5e0ff */
[----:B------:R-:W-:Y:S01]  /*11e0*/  IMAD.X R11, RZ, RZ, R11, P2 ;  /* 0x000000ffff0b7224 */ /* 0x000fe200010e060b */
[----:B------:R-:W-:-:S04]  /*11f0*/  LEA R10, P2, R8, UR14, 0x3 ;  /* 0x0000000e080a7c11 */ /* 0x000fc8000f8418ff */
[----:B------:R-:W-:-:S06]  /*1200*/  LEA.HI.X R11, R8, UR15, R11, 0x3, P2 ;  /* 0x0000000f080b7c11 */ /* 0x000fcc00090f1c0b */
[----:B------:R-:W2:Y:S01]  /*1210*/  LDG.E.64 R10, desc[UR12][R10.64] ;  /* 0x0000000c0a0a7981 */ /* 0x000ea2000c1e1b00 */
[----:B0-----:R-:W-:-:S05]  /*1220*/  IADD3 R12, P2, PT, R21, R12, RZ ;  /* 0x0000000c150c7210 */ /* 0x001fca0007f5e0ff */
[----:B------:R-:W-:Y:S01]  /*1230*/  IMAD.X R13, RZ, RZ, R13, P2 ;  /* 0x000000ffff0d7224 */ /* 0x000fe200010e060d */
[----:B------:R-:W-:-:S04]  /*1240*/  LEA R8, P2, R12, UR14, 0x3 ;  /* 0x0000000e0c087c11 */ /* 0x000fc8000f8418ff */
[----:B------:R-:W-:Y:S02]  /*1250*/  LEA.HI.X R9, R12, UR15, R13, 0x3, P2 ;  /* 0x0000000f0c097c11 */ /* 0x000fe400090f1c0d */
[----:B------:R-:W-:-:S04]  /*1260*/  IADD3 R13, P2, PT, R21, R14, RZ ;  /* 0x0000000e150d7210 */ /* 0x000fc80007f5e0ff */
[----:B------:R-:W3:Y:S01]  /*1270*/  LDG.E.64 R8, desc[UR12][R8.64] ;  /* 0x0000000c08087981 */ /* 0x000ee2000c1e1b00 */
[----:B------:R-:W-:Y:S01]  /*1280*/  IMAD.X R14, RZ, RZ, R15, P2 ;  /* 0x000000ffff0e7224 */ /* 0x000fe200010e060f */
[----:B------:R-:W-:-:S04]  /*1290*/  LEA R12, P2, R13, UR14, 0x3 ;  /* 0x0000000e0d0c7c11 */ /* 0x000fc8000f8418ff */
[----:B------:R-:W-:-:S06]  /*12a0*/  LEA.HI.X R13, R13, UR15, R14, 0x3, P2 ;  /* 0x0000000f0d0d7c11 */ /* 0x000fcc00090f1c0e */
[----:B------:R-:W4:Y:S01]  /*12b0*/  LDG.E.64 R12, desc[UR12][R12.64] ;  /* 0x0000000c0c0c7981 */ /* 0x000f22000c1e1b00 */
[----:B------:R-:W-:-:S04]  /*12c0*/  IADD3 R23, P2, PT, R23, -0x8, RZ ;  /* 0xfffffff817177810 */ /* 0x000fc80007f5e0ff */
[----:B------:R-:W-:Y:S02]  /*12d0*/  IADD3.X R22, PT, PT, R22, -0x1, RZ, P2, !PT ;  /* 0xffffffff16167810 */ /* 0x000fe400017fe4ff */
[----:B------:R-:W-:-:S04]  /*12e0*/  ISETP.NE.U32.AND P2, PT, R23, RZ, PT ;  /* 0x000000ff1700720c */ /* 0x000fc80003f45070 */
[----:B------:R-:W-:Y:S01]  /*12f0*/  ISETP.NE.AND.EX P2, PT, R22, RZ, PT, P2 ;  /* 0x000000ff1600720c */ /* 0x000fe20003f45320 */
[----:B------:R-:W-:Y:S01]  /*1300*/  VIADD R25, R25, 0x40 ;  /* 0x0000004019197836 */ /* 0x000fe20000000000 */
[----:B--2---:R-:W-:Y:S01]  /*1310*/  DFMA R10, R10, R6, R4 ;  /* 0x000000060a0a722b */ /* 0x004fe20000000004 */
[----:B------:R0:W3:Y:S02]  /*1320*/  LDS.128 R4, [R24+0x10] ;  /* 0x0000100018047984 */ /* 0x0000e40000000c00 */
[----:B0-----:R-:W-:-:S05]  /*1330*/  VIADD R24, R24, 0x40 ;  /* 0x0000004018187836 */ /* 0x001fca0000000000 */
[----:B---3--:R-:W-:-:S08]  /*1340*/  DFMA R4, R4, R8, R10 ;  /* 0x000000080404722b */ /* 0x008fd0000000000a */
[----:B----4-:R-:W-:Y:S01]  /*1350*/  DFMA R28, R12, R6, R4 ;  /* 0x000000060c1c722b */ /* 0x010fe20000000004 */
[----:B------:R-:W-:Y:S10]  /*1360*/  @P2 BRA `(.L_x_53) ;  /* 0xfffffffc00042947 */ /* 0x000ff4000383ffff */
[----:B------:R-:W-:Y:S02]  /*1370*/  SEL R4, R0, 0x400, P1 ;  /* 0x0000040000047807 */ /* 0x000fe40000800000 */
[----:B------:R-:W-:Y:S02]  /*1380*/  SEL R5, R2, RZ, P1 ;  /* 0x000000ff02057207 */ /* 0x000fe40000800000 */
[----:B------:R-:W-:-:S04]  /*1390*/  ISETP.GT.U32.AND P1, PT, R4, 0x1, PT ;  /* 0x000000010400780c */ /* 0x000fc80003f24070 */
[----:B------:R-:W-:-:S04]  /*13a0*/  ISETP.GT.AND.EX P1, PT, R5, RZ, PT, P1 ;  /* 0x000000ff0500720c */ /* 0x000fc80003f24310 */
[----:B------:R-:W-:-:S04]  /*13b0*/  SEL R4, R4, 0x1, P1 ;  /* 0x0000000104047807 */ /* 0x000fc80000800000 */
[----:B------:R-:W-:-:S07]  /*13c0*/  LOP3.LUT R21, R4, 0x7f8, RZ, 0xc0, !PT ;  /* 0x000007f804157812 */ /* 0x000fce00078ec0ff */
.L_x_52:
        /* <DEDUP_REMOVED lines=11> */
[----:B------:R-:W-:Y:S02]  /*1480*/  IADD3 R4, P2, PT, R4, -0x1, RZ ;  /* 0xffffffff04047810 */ /* 0x000fe40007f5e0ff */
[----:B------:R-:W-:Y:S02]  /*1490*/  SEL R22, R0, 0x400, P1 ;  /* 0x0000040000167807 */ /* 0x000fe40000800000 */
[----:B------:R-:W-:Y:S01]  /*14a0*/  ISETP.GE.U32.AND P1, PT, R4, 0x3, PT ;  /* 0x000000030400780c */ /* 0x000fe20003f26070 */
[----:B------:R-:W-:Y:S01]  /*14b0*/  IMAD.X R4, RZ, RZ, -0x1, P2 ;  /* 0xffffffffff047424 */ /* 0x000fe200010e06ff */
[----:B------:R-:W-:-:S04]  /*14c0*/  ISETP.GT.U32.AND P2, PT, R22, 0x1, PT ;  /* 0x000000011600780c */ /* 0x000fc80003f44070 */
[----:B------:R-:W-:Y:S02]  /*14d0*/  ISETP.GE.U32.AND.EX P1, PT, R4, RZ, PT, P1 ;  /* 0x000000ff0400720c */ /* 0x000fe40003f26110 */
[----:B------:R-:W-:-:S04]  /*14e0*/  ISETP.GT.AND.EX P2, PT, R5, RZ, PT, P2 ;  /* 0x000000ff0500720c */ /* 0x000fc80003f44320 */
[----:B------:R-:W-:-:S07]  /*14f0*/  SEL R22, R22, 0x1, P2 ;  /* 0x0000000116167807 */ /* 0x000fce0001000000 */
[----:B------:R-:W-:Y:S05]  /*1500*/  @!P1 BRA `(.L_x_54) ;  /* 0x0000000000a49947 */ /* 0x000fea0003800000 */
[----:B------:R-:W0:Y:S01]  /*1510*/  S2UR UR5, SR_CgaCtaId ;  /* 0x00000000000579c3 */ /* 0x000e220000008800 */
[----:B------:R-:W-:Y:S01]  /*1520*/  UMOV UR4, 0x400 ;  /* 0x0000040000047882 */ /* 0x000fe20000000000 */
[----:B------:R-:W1:Y:S01]  /*1530*/  LDCU.64 UR18, c[0x0][0x380] ;  /* 0x00007000ff1277ac */ /* 0x000e620008000a00 */
[----:B0-----:R-:W-:-:S06]  /*1540*/  ULEA UR6, UR5, UR4, 0x18 ;  /* 0x0000000405067291 */ /* 0x001fcc000f8ec0ff */
[----:B------:R-:W-:-:S04]  /*1550*/  IMAD.U32 R3, RZ, RZ, UR6 ;  /* 0x00000006ff037e24 */ /* 0x000fc8000f8e00ff */
[----:B------:R-:W-:Y:S01]  /*1560*/  IMAD R14, R21, 0x8, R3 ;  /* 0x00000008150e7824 */ /* 0x000fe200078e0203 */
[----:B------:R-:W0:Y:S04]  /*1570*/  LDCU UR6, c[0x0][0x3ac] ;  /* 0x00007580ff0677ac */ /* 0x000e280008000800 */
[----:B------:R-:W2:Y:S01]  /*1580*/  LDS.128 R4, [R14] ;  /* 0x000000000e047984 */ /* 0x000ea20000000c00 */
[----:B0-----:R-:W-:-:S05]  /*1590*/  IMAD R23, R19, UR6, RZ ;  /* 0x0000000613177c24 */ /* 0x001fca000f8e02ff */
[----:B--2---:R-:W-:-:S05]  /*15a0*/  IADD3 R4, P1, PT, R4, R23, RZ ;  /* 0x0000001704047210 */ /* 0x004fca0007f3e0ff */
[----:B------:R-:W-:Y:S01]  /*15b0*/  IMAD.X R5, RZ, RZ, R5, P1 ;  /* 0x000000ffff057224 */ /* 0x000fe200008e0605 */
[----:B-1----:R-:W-:-:S04]  /*15c0*/  LEA R24, P1, R4, UR18, 0x3 ;  /* 0x0000001204187c11 */ /* 0x002fc8000f8218ff */
[----:B------:R-:W-:-:S05]  /*15d0*/  LEA.HI.X R25, R4, UR19, R5, 0x3, P1 ;  /* 0x0000001304197c11 */ /* 0x000fca00088f1c05 */
[----:B------:R-:W2:Y:S01]  /*15e0*/  LDG.E.64 R12, desc[UR12][R24.64] ;  /* 0x0000000c180c7981 */ /* 0x000ea2000c1e1b00 */
[----:B------:R-:W-:Y:S01]  /*15f0*/  UIADD3 UR4, UPT, UPT, UR4, 0x2000, URZ ;  /* 0x0000200004047890 */ /* 0x000fe2000fffe0ff */
[----:B------:R-:W-:-:S03]  /*1600*/  IADD3 R5, P1, PT, R23, R6, RZ ;  /* 0x0000000617057210 */ /* 0x000fc60007f3e0ff */
[----:B------:R-:W-:-:S06]  /*1610*/  ULEA UR4, UR5, UR4, 0x18 ;  /* 0x0000000405047291 */ /* 0x000fcc000f8ec0ff */
[----:B------:R-:W-:-:S04]  /*1620*/  IMAD.U32 R20, RZ, RZ, UR4 ;  /* 0x00000004ff147e24 */ /* 0x000fc8000f8e00ff */
[----:B------:R-:W-:-:S05]  /*1630*/  IMAD R4, R21, 0x8, R20 ;  /* 0x0000000815047824 */ /* 0x000fca00078e0214 */
[----:B------:R-:W2:Y:S02]  /*1640*/  LDS.128 R8, [R4] ;  /* 0x0000000004087984 */ /* 0x000ea40000000c00 */
[----:B--2---:R-:W-:Y:S02]  /*1650*/  DFMA R8, R8, R12, R28 ;  /* 0x0000000c0808722b */ /* 0x004fe4000000001c */
[----:B------:R-:W0:Y:S01]  /*1660*/  LDS.128 R12, [R14+0x10] ;  /* 0x000010000e0c7984 */ /* 0x000e220000000c00 */
[----:B------:R-:W-:Y:S01]  /*1670*/  IMAD.X R28, RZ, RZ, R7, P1 ;  /* 0x000000ffff1c7224 */ /* 0x000fe200008e0607 */
[----:B------:R-:W-:-:S04]  /*1680*/  LEA R6, P1, R5, UR18, 0x3 ;  /* 0x0000001205067c11 */ /* 0x000fc8000f8218ff */
[----:B------:R-:W-:-:S06]  /*1690*/  LEA.HI.X R7, R5, UR19, R28, 0x3, P1 ;  /* 0x0000001305077c11 */ /* 0x000fcc00088f1c1c */
[----:B------:R-:W2:Y:S01]  /*16a0*/  LDG.E.64 R6, desc[UR12][R6.64] ;  /* 0x0000000c06067981 */ /* 0x000ea2000c1e1b00 */
[----:B0-----:R-:W-:Y:S02]  /*16b0*/  IADD3 R5, P1, PT, R12, R23, RZ ;  /* 0x000000170c057210 */ /* 0x001fe40007f3e0ff */
[----:B------:R-:W-:-:S03]  /*16c0*/  IADD3 R23, P2, PT, R23, R14, RZ ;  /* 0x0000000e17177210 */ /* 0x000fc60007f5e0ff */
[----:B------:R-:W-:Y:S01]  /*16d0*/  IMAD.X R24, RZ, RZ, R13, P1 ;  /* 0x000000ffff187224 */ /* 0x000fe200008e060d */
[----:B------:R-:W-:-:S04]  /*16e0*/  LEA R12, P1, R5, UR18, 0x3 ;  /* 0x00000012050c7c11 */ /* 0x000fc8000f8218ff */
[----:B------:R-:W-:Y:S01]  /*16f0*/  LEA.HI.X R13, R5, UR19, R24, 0x3, P1 ;  /* 0x00000013050d7c11 */ /* 0x000fe200088f1c18 */
[----:B------:R-:W-:Y:S01]  /*1700*/  IMAD.X R24, RZ, RZ, R15, P2 ;  /* 0x000000ffff187224 */ /* 0x000fe200010e060f */
[----:B------:R-:W-:-:S04]  /*1710*/  LEA R14, P1, R23, UR18, 0x3 ;  /* 0x00000012170e7c11 */ /* 0x000fc8000f8218ff */
[----:B------:R-:W3:Y:S01]  /*1720*/  LDG.E.64 R12, desc[UR12][R12.64] ;  /* 0x0000000c0c0c7981 */ /* 0x000ee2000c1e1b00 */
[----:B------:R-:W-:-:S05]  /*1730*/  LEA.HI.X R15, R23, UR19, R24, 0x3, P1 ;  /* 0x00000013170f7c11 */ /* 0x000fca00088f1c18 */
[----:B------:R-:W4:Y:S01]  /*1740*/  LDG.E.64 R28, desc[UR12][R14.64] ;  /* 0x0000000c0e1c7981 */ /* 0x000f22000c1e1b00 */
[----:B------:R-:W-:Y:S01]  /*1750*/  VIADD R21, R21, 0x4 ;  /* 0x0000000415157836 */ /* 0x000fe20000000000 */
[----:B--2---:R-:W-:Y:S02]  /*1760*/  DFMA R8, R6, R10, R8 ;  /* 0x0000000a0608722b */ /* 0x004fe40000000008 */
[----:B------:R-:W3:Y:S06]  /*1770*/  LDS.128 R4, [R4+0x10] ;  /* 0x0000100004047984 */ /* 0x000eec0000000c00 */
[----:B---3--:R-:W-:-:S08]  /*1780*/  DFMA R8, R4, R12, R8 ;  /* 0x0000000c0408722b */ /* 0x008fd00000000008 */
[----:B----4-:R-:W-:-:S11]  /*1790*/  DFMA R28, R28, R6, R8 ;  /* 0x000000061c1c722b */ /* 0x010fd60000000008 */
.L_x_54:
        /* <DEDUP_REMOVED lines=9> */
[----:B------:R-:W0:Y:S01]  /*1830*/  LDCU UR4, c[0x0][0x3ac] ;  /* 0x00007580ff0477ac */ /* 0x000e220008000800 */
[----:B------:R-:W1:Y:S04]  /*1840*/  LDCU.64 UR6, c[0x0][0x380] ;  /* 0x00007000ff0677ac */ /* 0x000e680008000a00 */
[----:B------:R-:W2:Y:S01]  /*1850*/  LDS.128 R4, [R4] ;  /* 0x0000000004047984 */ /* 0x000ea20000000c00 */
[----:B0-----:R-:W-:-:S05]  /*1860*/  IMAD R9, R19, UR4, RZ ;  /* 0x0000000413097c24 */ /* 0x001fca000f8e02ff */
[----:B--2---:R-:W-:Y:S02]  /*1870*/  IADD3 R8, P1, PT, R4, R9, RZ ;  /* 0x0000000904087210 */ /* 0x004fe40007f3e0ff */
[----:B------:R-:W-:-:S03]  /*1880*/  IADD3 R9, P3, PT, R9, R6, RZ ;  /* 0x0000000609097210 */ /* 0x000fc60007f7e0ff */
[----:B------:R-:W-:Y:S01]  /*1890*/  IMAD.X R5, RZ, RZ, R5, P1 ;  /* 0x000000ffff057224 */ /* 0x000fe200008e0605 */
[----:B-1----:R-:W-:Y:S01]  /*18a0*/  LEA R10, P1, R8, UR6, 0x3 ;  /* 0x00000006080a7c11 */ /* 0x002fe2000f8218ff */
[----:B------:R-:W-:-:S03]  /*18b0*/  IMAD.X R6, RZ, RZ, R7, P3 ;  /* 0x000000ffff067224 */ /* 0x000fc600018e0607 */
[----:B------:R-:W-:Y:S02]  /*18c0*/  LEA.HI.X R11, R8, UR7, R5, 0x3, P1 ;  /* 0x00000007080b7c11 */ /* 0x000fe400088f1c05 */
[----:B------:R-:W-:-:S04]  /*18d0*/  LEA R8, P1, R9, UR6, 0x3 ;  /* 0x0000000609087c11 */ /* 0x000fc8000f8218ff */
[----:B------:R-:W2:Y:S01]  /*18e0*/  LDG.E.64 R10, desc[UR12][R10.64] ;  /* 0x0000000c0a0a7981 */ /* 0x000ea2000c1e1b00 */
[----:B------:R-:W-:-:S06]  /*18f0*/  LEA.HI.X R9, R9, UR7, R6, 0x3, P1 ;  /* 0x0000000709097c11 */ /* 0x000fcc00088f1c06 */
[----:B------:R-:W3:Y:S01]  /*1900*/  LDG.E.64 R8, desc[UR12][R8.64] ;  /* 0x0000000c08087981 */ /* 0x000ee2000c1e1b00 */
[C---:B------:R-:W-:Y:S02]  /*1910*/  IMAD R6, R21.reuse, 0x8, R20 ;  /* 0x0000000815067824 */ /* 0x040fe400078e0214 */
[----:B------:R-:W-:-:S04]  /*1920*/  VIADD R21, R21, 0x2 ;  /* 0x0000000215157836 */ /* 0x000fc80000000000 */
[----:B------:R-:W2:Y:S02]  /*1930*/  LDS.128 R4, [R6] ;  /* 0x0000000006047984 */ /* 0x000ea40000000c00 */
[----:B--2---:R-:W-:-:S08]  /*1940*/  DFMA R4, R4, R10, R28 ;  /* 0x0000000a0404722b */ /* 0x004fd0000000001c */
[----:B---3--:R-:W-:-:S11]  /*1950*/  DFMA R28, R8, R6, R4 ;  /* 0x00000006081c722b */ /* 0x008fd60000000004 */
.L_x_55:
[----:B------:R-:W-:Y:S05]  /*1960*/  @!P2 BRA `(.L_x_51) ;  /* 0x000000000034a947 */ /* 0x000fea0003800000 */
[----:B------:R-:W-:Y:S01]  /*1970*/  IMAD R8, R21, 0x8, R3 ;  /* 0x0000000815087824 */ /* 0x000fe200078e0203 */
[----:B------:R-:W0:Y:S04]  /*1980*/  LDCU UR4, c[0x0][0x3ac] ;  /* 0x00007580ff0477ac */ /* 0x000e280008000800 */
[----:B------:R-:W1:Y:S01]  /*1990*/  LDS.64 R4, [R8] ;  /* 0x0000000008047984 */ /* 0x000e620000000a00 */
[----:B------:R-:W2:Y:S01]  /*19a0*/  LDCU.64 UR6, c[0x0][0x380] ;  /* 0x00007000ff0677ac */ /* 0x000ea20008000a00 */
[----:B0-----:R-:W-:-:S05]  /*19b0*/  IMAD R7, R19, UR4, RZ ;  /* 0x0000000413077c24 */ /* 0x001fca000f8e02ff */
[----:B-1----:R-:W-:-:S05]  /*19c0*/  IADD3 R4, P1, PT, R7, R4, RZ ;  /* 0x0000000407047210 */ /* 0x002fca0007f3e0ff */
[----:B------:R-:W-:Y:S01]  /*19d0*/  IMAD.X R5, RZ, RZ, R5, P1 ;  /* 0x000000ffff057224 */ /* 0x000fe200008e0605 */
[----:B--2---:R-:W-:-:S04]  /*19e0*/  LEA R6, P1, R4, UR6, 0x3 ;  /* 0x0000000604067c11 */ /* 0x004fc8000f8218ff */
[----:B------:R-:W-:-:S06]  /*19f0*/  LEA.HI.X R7, R4, UR7, R5, 0x3, P1 ;  /* 0x0000000704077c11 */ /* 0x000fcc00088f1c05 */
[----:B------:R-:W2:Y:S01]  /*1a00*/  LDG.E.64 R6, desc[UR12][R6.64] ;  /* 0x0000000c06067981 */ /* 0x000ea2000c1e1b00 */
[----:B------:R-:W-:-:S06]  /*1a10*/  IMAD R4, R21, 0x8, R20 ;  /* 0x0000000815047824 */ /* 0x000fcc00078e0214 */
[----:B------:R-:W2:Y:S02]  /*1a20*/  LDS.64 R4, [R4] ;  /* 0x0000000004047984 */ /* 0x000ea40000000a00 */
[----:B--2---:R-:W-:-:S11]  /*1a30*/  DFMA R28, R4, R6, R28 ;  /* 0x00000006041c722b */ /* 0x004fd6000000001c */
.L_x_51:
[----:B------:R-:W-:-:S04]  /*1a40*/  ISETP.GE.U32.AND P1, PT, R0, 0x401, PT ;  /* 0x000004010000780c */ /* 0x000fc80003f26070 */
[----:B------:R-:W-:-:S13]  /*1a50*/  ISETP.GE.AND.EX P1, PT, R2, RZ, PT, P1 ;  /* 0x000000ff0200720c */ /* 0x000fda0003f26310 */
[----:B------:R-:W-:Y:S05]  /*1a60*/  @!P1 BRA `(.L_x_56) ;  /* 0x0000000c002c9947 */ /* 0x000fea0003800000 */
[----:B------:R-:W-:-:S04]  /*1a70*/  ISETP.LT.U32.AND P1, PT, R0, 0x400, PT ;  /* 0x000004000000780c */ /* 0x000fc80003f21070 */
[----:B------:R-:W-:-:S04]  /*1a80*/  ISETP.LT.AND.EX P1, PT, R2, RZ, PT, P1 ;  /* 0x000000ff0200720c */ /* 0x000fc80003f21310 */
[----:B------:R-:W-:Y:S02]  /*1a90*/  SEL R24, R0, 0x400, P1 ;  /* 0x0000040000187807 */ /* 0x000fe40000800000 */
[----:B------:R-:W-:Y:S01]  /*1aa0*/  SEL R21, R2, RZ, P1 ;  /* 0x000000ff02157207 */ /* 0x000fe20000800000 */
[----:B------:R-:W-:Y:S06]  /*1ab0*/  @P0 BRA `(.L_x_57) ;  /* 0x0000000400500947 */ /* 0x000fec0003800000 */
[----:B------:R-:W0:Y:S01]  /*1ac0*/  LDCU UR4, c[0x0][0x3ac] ;  /* 0x00007580ff0477ac */ /* 0x000e220008000800 */
[----:B------:R-:W-:Y:S02]  /*1ad0*/  IMAD.MOV.U32 R22, RZ, RZ, RZ ;  /* 0x000000ffff167224 */ /* 0x000fe400078e00ff */
[----:B------:R-:W-:Y:S02]  /*1ae0*/  IMAD.MOV.U32 R25, RZ, RZ, RZ ;  /* 0x000000ffff197224 */ /* 0x000fe400078e00ff */
[----:B0-----:R-:W-:-:S07]  /*1af0*/  IMAD R23, R19, UR4, RZ ;  /* 0x0000000413177c24 */ /* 0x001fce000f8e02ff */
.L_x_58:
[----:B------:R-:W-:-:S05]  /*1b00*/  IADD3 R10, P1, PT, R26, R24, RZ ;  /* 0x000000181a0a7210 */ /* 0x000fca0007f3e0ff */
[----:B------:R-:W-:Y:S02]  /*1b10*/  IMAD.X R5, R27, 0x1, R21, P1 ;  /* 0x000000011b057824 */ /* 0x000fe400008e0615 */
[----:B------:R-:W-:-:S03]  /*1b20*/  IMAD.SHL.U32 R9, R10, 0x8, RZ ;  /* 0x000000080a097824 */ /* 0x000fc600078e00ff */
[----:B------:R-:W-:Y:S02]  /*1b30*/  SHF.L.U64.HI R10, R10, 0x3, R5 ;  /* 0x000000030a0a7819 */ /* 0x000fe40000010205 */
[----:B------:R-:W-:-:S04]  /*1b40*/  IADD3 R6, P1, PT, R9, UR8, RZ ;  /* 0x0000000809067c10 */ /* 0x000fc8000ff3e0ff */
[----:B------:R-:W-:-:S05]  /*1b50*/  IADD3.X R7, PT, PT, R10, UR9, RZ, P1, !PT ;  /* 0x000000090a077c10 */ /* 0x000fca0008ffe4ff */
[----:B------:R-:W2:Y:S02]  /*1b60*/  LDG.E.64 R4, desc[UR12][R6.64] ;  /* 0x0000000c06047981 */ /* 0x000ea4000c1e1b00 */
[----:B--2---:R-:W-:Y:S02]  /*1b70*/  IADD3 R8, P2, PT, R4, R23, RZ ;  /* 0x0000001704087210 */ /* 0x004fe40007f5e0ff */
[----:B------:R-:W-:-:S03]  /*1b80*/  IADD3 R4, P1, PT, R9, UR10, RZ ;  /* 0x0000000a09047c10 */ /* 0x000fc6000ff3e0ff */
[----:B------:R-:W-:Y:S01]  /*1b90*/  IMAD.X R9, RZ, RZ, R5, P2 ;  /* 0x000000ffff097224 */ /* 0x000fe200010e0605 */
[----:B------:R-:W-:Y:S02]  /*1ba0*/  LEA R14, P2, R8, UR16, 0x3 ;  /* 0x00000010080e7c11 */ /* 0x000fe4000f8418ff */
[----:B------:R-:W-:Y:S02]  /*1bb0*/  IADD3.X R5, PT, PT, R10, UR11, RZ, P1, !PT ;  /* 0x0000000b0a057c10 */ /* 0x000fe40008ffe4ff */
[----:B------:R-:W-:Y:S02]  /*1bc0*/  LEA.HI.X R15, R8, UR17, R9, 0x3, P2 ;  /* 0x00000011080f7c11 */ /* 0x000fe400090f1c09 */
[----:B------:R-:W2:Y:S04]  /*1bd0*/  LDG.E.64 R8, desc[UR12][R6.64+0x8] ;  /* 0x0000080c06087981 */ /* 0x000ea8000c1e1b00 */
[----:B------:R-:W3:Y:S04]  /*1be0*/  LDG.E.64 R10, desc[UR12][R14.64] ;  /* 0x0000000c0e0a7981 */ /* 0x000ee8000c1e1b00 */
[----:B------:R-:W3:Y:S01]  /*1bf0*/  LDG.E.64 R12, desc[UR12][R4.64] ;  /* 0x0000000c040c7981 */ /* 0x000ee2000c1e1b00 */
[----:B--2---:R-:W-:-:S05]  /*1c00*/  IADD3 R8, P1, PT, R23, R8, RZ ;  /* 0x0000000817087210 */ /* 0x004fca0007f3e0ff */
[----:B------:R-:W-:Y:S01]  /*1c10*/  IMAD.X R9, RZ, RZ, R9, P1 ;  /* 0x000000ffff097224 */ /* 0x000fe200008e0609 */
[----:B---3--:R-:W-:Y:S01]  /*1c20*/  DFMA R28, R12, R10, R28 ;  /* 0x0000000a0c1c722b */ /* 0x008fe2000000001c */
[C---:B------:R-:W-:Y:S01]  /*1c30*/  LEA R12, P1, R8.reuse, UR16, 0x3 ;  /* 0x00000010080c7c11 */ /* 0x040fe2000f8218ff */
[----:B------:R-:W2:Y:S03]  /*1c40*/  LDG.E.64 R10, desc[UR12][R4.64+0x8] ;  /* 0x0000080c040a7981 */ /* 0x000ea6000c1e1b00 */
[----:B------:R-:W-:Y:S02]  /*1c50*/  LEA.HI.X R13, R8, UR17, R9, 0x3, P1 ;  /* 0x00000011080d7c11 */ /* 0x000fe400088f1c09 */
[----:B------:R-:W3:Y:S04]  /*1c60*/  LDG.E.64 R8, desc[UR12][R6.64+0x10] ;  /* 0x0000100c06087981 */ /* 0x000ee8000c1e1b00 */
[----:B------:R-:W2:Y:S01]  /*1c70*/  LDG.E.64 R12, desc[UR12][R12.64] ;  /* 0x0000000c0c0c7981 */ /* 0x000ea2000c1e1b00 */
[----:B---3--:R-:W-:Y:S01]  /*1c80*/  IADD3 R8, P1, PT, R23, R8, RZ ;  /* 0x0000000817087210 */ /* 0x008fe20007f3e0ff */
[----:B--2---:R-:W-:-:S04]  /*1c90*/  DFMA R12, R10, R12, R28 ;  /* 0x0000000c0a0c722b */ /* 0x004fc8000000001c */
[----:B------:R-:W-:Y:S01]  /*1ca0*/  IMAD.X R9, RZ, RZ, R9, P1 ;  /* 0x000000ffff097224 */ /* 0x000fe200008e0609 */
        /* <DEDUP_REMOVED lines=13> */
[----:B---3--:R-:W-:-:S05]  /*1d80*/  IADD3 R8, P1, PT, R23, R8, RZ ;  /* 0x0000000817087210 */ /* 0x008fca0007f3e0ff */
[----:B------:R-:W-:Y:S01]  /*1d90*/  IMAD.X R9, RZ, RZ, R9, P1 ;  /* 0x000000ffff097224 */ /* 0x000fe200008e0609 */
[----:B------:R-:W-:-:S04]  /*1da0*/  LEA R28, P1, R8, UR16, 0x3 ;  /* 0x00000010081c7c11 */ /* 0x000fc8000f8218ff */
[----:B------:R-:W-:Y:S01]  /*1db0*/  LEA.HI.X R29, R8, UR17, R9, 0x3, P1 ;  /* 0x00000011081d7c11 */ /* 0x000fe200088f1c09 */
[----:B--2---:R-:W-:Y:S01]  /*1dc0*/  DFMA R12, R10, R12, R14 ;  /* 0x0000000c0a0c722b */ /* 0x004fe2000000000e */
[----:B------:R-:W2:Y:S04]  /*1dd0*/  LDG.E.64 R8, desc[UR12][R6.64+0x28] ;  /* 0x0000280c06087981 */ /* 0x000ea8000c1e1b00 */
[----:B------:R-:W3:Y:S04]  /*1de0*/  LDG.E.64 R14, desc[UR12][R28.64] ;  /* 0x0000000c1c0e7981 */ /* 0x000ee8000c1e1b00 */
[----:B------:R-:W3:Y:S04]  /*1df0*/  LDG.E.64 R10, desc[UR12][R4.64+0x20] ;  /* 0x0000200c040a7981 */ /* 0x000ee8000c1e1b00 */
[----:B------:R-:W4:Y:S01]  /*1e00*/  LDG.E.64 R28, desc[UR12][R6.64+0x38] ;  /* 0x0000380c061c7981 */ /* 0x000f22000c1e1b00 */
[----:B---3--:R-:W-:Y:S01]  /*1e10*/  DFMA R14, R10, R14, R12 ;  /* 0x0000000e0a0e722b */ /* 0x008fe2000000000c */
[----:B--2---:R-:W-:-:S02]  /*1e20*/  IADD3 R10, P1, PT, R23, R8, RZ ;  /* 0x00000008170a7210 */ /* 0x004fc40007f3e0ff */
[----:B------:R-:W2:Y:S03]  /*1e30*/  LDG.E.64 R12, desc[UR12][R6.64+0x30] ;  /* 0x0000300c060c7981 */ /* 0x000ea6000c1e1b00 */
[----:B------:R-:W-:Y:S01]  /*1e40*/  IMAD.X R9, RZ, RZ, R9, P1 ;  /* 0x000000ffff097224 */ /* 0x000fe200008e0609 */
[----:B------:R-:W-:-:S04]  /*1e50*/  LEA R8, P1, R10, UR16, 0x3 ;  /* 0x000000100a087c11 */ /* 0x000fc8000f8218ff */
[----:B------:R-:W-:Y:S02]  /*1e60*/  LEA.HI.X R9, R10, UR17, R9, 0x3, P1 ;  /* 0x000000110a097c11 */ /* 0x000fe400088f1c09 */
[----:B------:R-:W3:Y:S04]  /*1e70*/  LDG.E.64 R10, desc[UR12][R4.64+0x28] ;  /* 0x0000280c040a7981 */ /* 0x000ee8000c1e1b00 */
[----:B------:R-:W3:Y:S02]  /*1e80*/  LDG.E.64 R8, desc[UR12][R8.64] ;  /* 0x0000000c08087981 */ /* 0x000ee4000c1e1b00 */
[----:B---3--:R-:W-:Y:S01]  /*1e90*/  DFMA R8, R10, R8, R14 ;  /* 0x000000080a08722b */ /* 0x008fe2000000000e */
[----:B--2---:R-:W-:Y:S01]  /*1ea0*/  IADD3 R10, P1, PT, R23, R12, RZ ;  /* 0x0000000c170a7210 */ /* 0x004fe20007f3e0ff */
[----:B------:R-:W2:Y:S04]  /*1eb0*/  LDG.E.64 R14, desc[UR12][R4.64+0x30] ;  /* 0x0000300c040e7981 */ /* 0x000ea8000c1e1b00 */
[----:B------:R-:W-:Y:S01]  /*1ec0*/  IMAD.X R13, RZ, RZ, R13, P1 ;  /* 0x000000ffff0d7224 */ /* 0x000fe200008e060d */
[----:B------:R-:W-:-:S04]  /*1ed0*/  LEA R12, P1, R10, UR16, 0x3 ;  /* 0x000000100a0c7c11 */ /* 0x000fc8000f8218ff */
[----:B------:R-:W-:Y:S02]  /*1ee0*/  LEA.HI.X R13, R10, UR17, R13, 0x3, P1 ;  /* 0x000000110a0d7c11 */ /* 0x000fe400088f1c0d */
[----:B----4-:R-:W-:-:S04]  /*1ef0*/  IADD3 R11, P1, PT, R23, R28, RZ ;  /* 0x0000001c170b7210 */ /* 0x010fc80007f3e0ff */
[----:B------:R-:W2:Y:S01]  /*1f00*/  LDG.E.64 R12, desc[UR12][R12.64] ;  /* 0x0000000c0c0c7981 */ /* 0x000ea2000c1e1b00 */
[----:B------:R-:W-:Y:S01]  /*1f10*/  IMAD.X R28, RZ, RZ, R29, P1 ;  /* 0x000000ffff1c7224 */ /* 0x000fe200008e061d */
[----:B------:R-:W-:-:S04]  /*1f20*/  LEA R10, P1, R11, UR16, 0x3 ;  /* 0x000000100b0a7c11 */ /* 0x000fc8000f8218ff */
[----:B------:R-:W-:Y:S02]  /*1f30*/  LEA.HI.X R11, R11, UR17, R28, 0x3, P1 ;  /* 0x000000110b0b7c11 */ /* 0x000fe400088f1c1c */
[----:B------:R-:W3:Y:S04]  /*1f40*/  LDG.E.64 R28, desc[UR12][R4.64+0x38] ;  /* 0x0000380c041c7981 */ /* 0x000ee8000c1e1b00 */
[----:B------:R-:W3:Y:S01]  /*1f50*/  LDG.E.64 R10, desc[UR12][R10.64] ;  /* 0x0000000c0a0a7981 */ /* 0x000ee2000c1e1b00 */
[----:B------:R-:W-:Y:S02]  /*1f60*/  IADD3 R22, P2, PT, R22, 0x8, RZ ;  /* 0x0000000816167810 */ /* 0x000fe40007f5e0ff */
[----:B------:R-:W-:-:S03]  /*1f70*/  LOP3.LUT R7, R17, 0xfffffff8, RZ, 0xc0, !PT ;  /* 0xfffffff811077812 */ /* 0x000fc600078ec0ff */
[----:B------:R-:W-:Y:S01]  /*1f80*/  IMAD.X R25, RZ, RZ, R25, P2 ;  /* 0x000000ffff197224 */ /* 0x000fe200010e0619 */
[----:B------:R-:W-:-:S04]  /*1f90*/  ISETP.NE.U32.AND P1, PT, R22, R7, PT ;  /* 0x000000071600720c */ /* 0x000fc80003f25070 */
[----:B------:R-:W-:Y:S02]  /*1fa0*/  ISETP.NE.AND.EX P1, PT, R25, R16, PT, P1 ;  /* 0x000000101900720c */ /* 0x000fe40003f25310 */
[----:B------:R-:W-:-:S05]  /*1fb0*/  IADD3 R24, P2, PT, R24, 0x8, RZ ;  /* 0x0000000818187810 */ /* 0x000fca0007f5e0ff */
[----:B------:R-:W-:Y:S01]  /*1fc0*/  IMAD.X R21, RZ, RZ, R21, P2 ;  /* 0x000000ffff157224 */ /* 0x000fe200010e0615 */
[----:B--2---:R-:W-:-:S08]  /*1fd0*/  DFMA R8, R14, R12, R8 ;  /* 0x0000000c0e08722b */ /* 0x004fd00000000008 */
[----:B---3--:R-:W-:Y:S01]  /*1fe0*/  DFMA R28, R28, R10, R8 ;  /* 0x0000000a1c1c722b */ /* 0x008fe20000000008 */
[----:B------:R-:W-:Y:S10]  /*1ff0*/  @P1 BRA `(.L_x_58) ;  /* 0xfffffff800c01947 */ /* 0x000ff4000383ffff */
.L_x_57:
        /* <DEDUP_REMOVED lines=9> */
[----:B------:R-:W0:Y:S01]  /*2090*/  LDCU.128 UR4, c[0x0][0x390] ;  /* 0x00007200ff0477ac */ /* 0x000e220008000c00 */
[----:B------:R-:W-:Y:S01]  /*20a0*/  IADD3 R11, P1, PT, R26, R24, RZ ;  /* 0x000000181a0b7210 */ /* 0x000fe20007f3e0ff */
[----:B------:R-:W1:Y:S04]  /*20b0*/  LDCU.64 UR18, c[0x0][0x380] ;  /* 0x00007000ff1277ac */ /* 0x000e680008000a00 */
[----:B------:R-:W-:Y:S02]  /*20c0*/  IMAD.X R4, R27, 0x1, R21, P1 ;  /* 0x000000011b047824 */ /* 0x000fe400008e0615 */
[----:B------:R-:W-:-:S03]  /*20d0*/  IMAD.SHL.U32 R8, R11, 0x8, RZ ;  /* 0x000000080b087824 */ /* 0x000fc600078e00ff */
[----:B------:R-:W-:Y:S02]  /*20e0*/  SHF.L.U64.HI R11, R11, 0x3, R4 ;  /* 0x000000030b0b7819 */ /* 0x000fe40000010204 */
[----:B0-----:R-:W-:Y:S01]  /*20f0*/  IADD3 R6, P1, PT, R8, UR4, RZ ;  /* 0x0000000408067c10 */ /* 0x001fe2000ff3e0ff */
[----:B------:R-:W0:Y:S03]  /*2100*/  LDCU UR4, c[0x0][0x3ac] ;  /* 0x00007580ff0477ac */ /* 0x000e260008000800 */
[----:B------:R-:W-:-:S05]  /*2110*/  IADD3.X R7, PT, PT, R11, UR5, RZ, P1, !PT ;  /* 0x000000050b077c10 */ /* 0x000fca0008ffe4ff */
[----:B------:R-:W2:Y:S01]  /*2120*/  LDG.E.64 R4, desc[UR12][R6.64] ;  /* 0x0000000c06047981 */ /* 0x000ea2000c1e1b00 */
[----:B0-----:R-:W-:-:S05]  /*2130*/  IMAD R15, R19, UR4, RZ ;  /* 0x00000004130f7c24 */ /* 0x001fca000f8e02ff */
[----:B--2---:R-:W-:Y:S02]  /*2140*/  IADD3 R9, P2, PT, R4, R15, RZ ;  /* 0x0000000f04097210 */ /* 0x004fe40007f5e0ff */
[----:B------:R-:W-:-:S03]  /*2150*/  IADD3 R4, P1, PT, R8, UR6, RZ ;  /* 0x0000000608047c10 */ /* 0x000fc6000ff3e0ff */
[----:B------:R-:W-:Y:S01]  /*2160*/  IMAD.X R10, RZ, RZ, R5, P2 ;  /* 0x000000ffff0a7224 */ /* 0x000fe200010e0605 */
[----:B-1----:R-:W-:Y:S02]  /*2170*/  LEA R8, P2, R9, UR18, 0x3 ;  /* 0x0000001209087c11 */ /* 0x002fe4000f8418ff */
[----:B------:R-:W-:Y:S02]  /*2180*/  IADD3.X R5, PT, PT, R11, UR7, RZ, P1, !PT ;  /* 0x000000070b057c10 */ /* 0x000fe40008ffe4ff */
[----:B------:R-:W-:Y:S02]  /*2190*/  LEA.HI.X R9, R9, UR19, R10, 0x3, P2 ;  /* 0x0000001309097c11 */ /* 0x000fe400090f1c0a */
[----:B------:R-:W2:Y:S04]  /*21a0*/  LDG.E.64 R10, desc[UR12][R6.64+0x8] ;  /* 0x0000080c060a7981 */ /* 0x000ea8000c1e1b00 */
[----:B------:R-:W3:Y:S04]  /*21b0*/  LDG.E.64 R12, desc[UR12][R4.64] ;  /* 0x0000000c040c7981 */ /* 0x000ee8000c1e1b00 */
[----:B------:R-:W3:Y:S01]  /*21c0*/  LDG.E.64 R8, desc[UR12][R8.64] ;  /* 0x0000000c08087981 */ /* 0x000ee2000c1e1b00 */
[----:B--2---:R-:W-:Y:S01]  /*21d0*/  IADD3 R10, P1, PT, R10, R15, RZ ;  /* 0x0000000f0a0a7210 */ /* 0x004fe20007f3e0ff */
[----:B---3--:R-:W-:-:S02]  /*21e0*/  DFMA R28, R12, R8, R28 ;  /* 0x000000080c1c722b */ /* 0x008fc4000000001c */
[----:B------:R-:W2:Y:S02]  /*21f0*/  LDG.E.64 R8, desc[UR12][R6.64+0x10] ;  /* 0x0000100c06087981 */ /* 0x000ea4000c1e1b00 */
[----:B------:R-:W-:Y:S01]  /*2200*/  IMAD.X R11, RZ, RZ, R11, P1 ;  /* 0x000000ffff0b7224 */ /* 0x000fe200008e060b */
[C---:B------:R-:W-:Y:S01]  /*2210*/  LEA R22, P1, R10.reuse, UR18, 0x3 ;  /* 0x000000120a167c11 */ /* 0x040fe2000f8218ff */
[----:B------:R-:W3:Y:S03]  /*2220*/  LDG.E.64 R12, desc[UR12][R4.64+0x8] ;  /* 0x0000080c040c7981 */ /* 0x000ee6000c1e1b00 */
[----:B------:R-:W-:Y:S01]  /*2230*/  LEA.HI.X R23, R10, UR19, R11, 0x3, P1 ;  /* 0x000000130a177c11 */ /* 0x000fe200088f1c0b */
[----:B------:R-:W4:Y:S04]  /*2240*/  LDG.E.64 R6, desc[UR12][R6.64+0x18] ;  /* 0x0000180c06067981 */ /* 0x000f28000c1e1b00 */
[----:B------:R-:W3:Y:S01]  /*2250*/  LDG.E.64 R10, desc[UR12][R22.64] ;  /* 0x0000000c160a7981 */ /* 0x000ee2000c1e1b00 */
[----:B--2---:R-:W-:-:S05]  /*2260*/  IADD3 R25, P1, PT, R8, R15, RZ ;  /* 0x0000000f08197210 */ /* 0x004fca0007f3e0ff */
[----:B------:R-:W-:Y:S01]  /*2270*/  IMAD.X R9, RZ, RZ, R9, P1 ;  /* 0x000000ffff097224 */ /* 0x000fe200008e0609 */
[C---:B------:R-:W-:Y:S02]  /*2280*/  LEA R8, P1, R25.reuse, UR18, 0x3 ;  /* 0x0000001219087c11 */ /* 0x040fe4000f8218ff */
[----:B----4-:R-:W-:Y:S02]  /*2290*/  IADD3 R14, P2, PT, R6, R15, RZ ;  /* 0x0000000f060e7210 */ /* 0x010fe40007f5e0ff */
[----:B------:R-:W-:Y:S02]  /*22a0*/  LEA.HI.X R9, R25, UR19, R9, 0x3, P1 ;  /* 0x0000001319097c11 */ /* 0x000fe400088f1c09 */
[C---:B------:R-:W-:Y:S01]  /*22b0*/  LEA R6, P1, R14.reuse, UR18, 0x3 ;  /* 0x000000120e067c11 */ /* 0x040fe2000f8218ff */
[----:B------:R-:W-:Y:S01]  /*22c0*/  IMAD.X R7, RZ, RZ, R7, P2 ;  /* 0x000000ffff077224 */ /* 0x000fe200010e0607 */
[----:B---3--:R-:W-:Y:S01]  /*22d0*/  DFMA R12, R12, R10, R28 ;  /* 0x0000000a0c0c722b */ /* 0x008fe2000000001c */
[----:B------:R-:W2:Y:S03]  /*22e0*/  LDG.E.64 R10, desc[UR12][R4.64+0x10] ;  /* 0x0000100c040a7981 */ /* 0x000ea6000c1e1b00 */
[----:B------:R-:W-:Y:S01]  /*22f0*/  LEA.HI.X R7, R14, UR19, R7, 0x3, P1 ;  /* 0x000000130e077c11 */ /* 0x000fe200088f1c07 */
[----:B------:R-:W2:Y:S04]  /*2300*/  LDG.E.64 R8, desc[UR12][R8.64] ;  /* 0x0000000c08087981 */ /* 0x000ea8000c1e1b00 */
[----:B------:R-:W3:Y:S04]  /*2310*/  LDG.E.64 R28, desc[UR12][R4.64+0x18] ;  /* 0x0000180c041c7981 */ /* 0x000ee8000c1e1b00 */
[----:B------:R-:W3:Y:S01]  /*2320*/  LDG.E.64 R6, desc[UR12][R6.64] ;  /* 0x0000000c06067981 */ /* 0x000ee2000c1e1b00 */
[----:B------:R-:W-:-:S05]  /*2330*/  IADD3 R24, P1, PT, R24, 0x4, RZ ;  /* 0x0000000418187810 */ /* 0x000fca0007f3e0ff */
[----:B------:R-:W-:Y:S01]  /*2340*/  IMAD.X R21, RZ, RZ, R21, P1 ;  /* 0x000000ffff157224 */ /* 0x000fe200008e0615 */
[----:B--2---:R-:W-:-:S08]  /*2350*/  DFMA R10, R10, R8, R12 ;  /* 0x000000080a0a722b */ /* 0x004fd0000000000c */
[----:B---3--:R-:W-:-:S11]  /*2360*/  DFMA R28, R28, R6, R10 ;  /* 0x000000061c1c722b */ /* 0x008fd6000000000a */
.L_x_59:
        /* <DEDUP_REMOVED lines=17> */
[----:B------:R-:W2:Y:S04]  /*2480*/  LDG.E.64 R6, desc[UR12][R10.64] ;  /* 0x0000000c0a067981 */ /* 0x000ea8000c1e1b00 */
[----:B------:R-:W3:Y:S01]  /*2490*/  LDG.E.64 R4, desc[UR12][R10.64+0x8] ;  /* 0x0000080c0a047981 */ /* 0x000ee2000c1e1b00 */
[----:B------:R-:W-:-:S04]  /*24a0*/  IADD3 R12, P1, PT, R12, UR6, RZ ;  /* 0x000000060c0c7c10 */ /* 0x000fc8000ff3e0ff */
[----:B------:R-:W-:Y:S01]  /*24b0*/  IADD3.X R13, PT, PT, R8, UR7, RZ, P1, !PT ;  /* 0x00000007080d7c10 */ /* 0x000fe20008ffe4ff */
[----:B0-----:R-:W-:-:S04]  /*24c0*/  IMAD R9, R19, UR4, RZ ;  /* 0x0000000413097c24 */ /* 0x001fc8000f8e02ff */
[----:B------:R-:W4:Y:S01]  /*24d0*/  LDG.E.64 R10, desc[UR12][R12.64] ;  /* 0x0000000c0c0a7981 */ /* 0x000f22000c1e1b00 */
[----:B--2---:R-:W-:-:S04]  /*24e0*/  IADD3 R6, P3, PT, R6, R9, RZ ;  /* 0x0000000906067210 */ /* 0x004fc80007f7e0ff */
[----:B-1----:R-:W-:Y:S01]  /*24f0*/  LEA R8, P1, R6, UR18, 0x3 ;  /* 0x0000001206087c11 */ /* 0x002fe2000f8218ff */
[----:B------:R-:W-:Y:S01]  /*2500*/  IMAD.X R7, RZ, RZ, R7, P3 ;  /* 0x000000ffff077224 */ /* 0x000fe200018e0607 */
[----:B---3--:R-:W-:-:S04]  /*2510*/  IADD3 R4, P3, PT, R4, R9, RZ ;  /* 0x0000000904047210 */ /* 0x008fc80007f7e0ff */
[----:B------:R-:W-:Y:S01]  /*2520*/  LEA.HI.X R9, R6, UR19, R7, 0x3, P1 ;  /* 0x0000001306097c11 */ /* 0x000fe200088f1c07 */
[----:B------:R-:W-:Y:S01]  /*2530*/  IMAD.X R5, RZ, RZ, R5, P3 ;  /* 0x000000ffff057224 */ /* 0x000fe200018e0605 */
[----:B------:R-:W-:-:S04]  /*2540*/  LEA R6, P1, R4, UR18, 0x3 ;  /* 0x0000001204067c11 */ /* 0x000fc8000f8218ff */
[----:B------:R-:W4:Y:S01]  /*2550*/  LDG.E.64 R8, desc[UR12][R8.64] ;  /* 0x0000000c08087981 */ /* 0x000f22000c1e1b00 */
[----:B------:R-:W-:-:S03]  /*2560*/  LEA.HI.X R7, R4, UR19, R5, 0x3, P1 ;  /* 0x0000001304077c11 */ /* 0x000fc600088f1c05 */
[----:B------:R-:W2:Y:S04]  /*2570*/  LDG.E.64 R4, desc[UR12][R12.64+0x8] ;  /* 0x0000080c0c047981 */ /* 0x000ea8000c1e1b00 */
[----:B------:R-:W2:Y:S01]  /*2580*/  LDG.E.64 R6, desc[UR12][R6.64] ;  /* 0x0000000c06067981 */ /* 0x000ea2000c1e1b00 */
[----:B------:R-:W-:-:S05]  /*2590*/  IADD3 R24, P1, PT, R24, 0x2, RZ ;  /* 0x0000000218187810 */ /* 0x000fca0007f3e0ff */
[----:B------:R-:W-:Y:S01]  /*25a0*/  IMAD.X R21, RZ, RZ, R21, P1 ;  /* 0x000000ffff157224 */ /* 0x000fe200008e0615 */
[----:B----4-:R-:W-:-:S08]  /*25b0*/  DFMA R10, R10, R8, R28 ;  /* 0x000000080a0a722b */ /* 0x010fd0000000001c */
[----:B--2---:R-:W-:-:S11]  /*25c0*/  DFMA R28, R4, R6, R10 ;  /* 0x00000006041c722b */ /* 0x004fd6000000000a */
.L_x_60:
        /* <DEDUP_REMOVED lines=11> */
[----:B------:R-:W-:-:S04]  /*2680*/  IADD3 R6, P1, PT, R6, UR6, RZ ;  /* 0x0000000606067c10 */ /* 0x000fc8000ff3e0ff */
[----:B------:R-:W-:Y:S01]  /*2690*/  IADD3.X R7, PT, PT, R7, UR7, RZ, P1, !PT ;  /* 0x0000000707077c10 */ /* 0x000fe20008ffe4ff */
[----:B0-----:R-:W-:-:S05]  /*26a0*/  IMAD R11, R19, UR4, RZ ;  /* 0x00000004130b7c24 */ /* 0x001fca000f8e02ff */
[----:B------:R-:W3:Y:S01]  /*26b0*/  LDG.E.64 R6, desc[UR12][R6.64] ;  /* 0x0000000c06067981 */ /* 0x000ee2000c1e1b00 */
[----:B--2---:R-:W-:-:S05]  /*26c0*/  IADD3 R10, P2, PT, R11, R4, RZ ;  /* 0x000000040b0a7210 */ /* 0x004fca0007f5e0ff */
[----:B------:R-:W-:Y:S01]  /*26d0*/  IMAD.X R5, RZ, RZ, R5, P2 ;  /* 0x000000ffff057224 */ /* 0x000fe200010e0605 */
[----:B-1----:R-:W-:-:S04]  /*26e0*/  LEA R4, P2, R10, UR18, 0x3 ;  /* 0x000000120a047c11 */ /* 0x002fc8000f8418ff */
[----:B------:R-:W-:-:S06]  /*26f0*/  LEA.HI.X R5, R10, UR19, R5, 0x3, P2 ;  /* 0x000000130a057c11 */ /* 0x000fcc00090f1c05 */
[----:B------:R-:W3:Y:S02]  /*2700*/  LDG.E.64 R4, desc[UR12][R4.64] ;  /* 0x0000000c04047981 */ /* 0x000ee4000c1e1b00 */
[----:B---3--:R-:W-:-:S11]  /*2710*/  DFMA R28, R6, R4, R28 ;  /* 0x00000004061c722b */ /* 0x008fd6000000001c */
.L_x_56:
[----:B------:R-:W0:Y:S01]  /*2720*/  LDCU UR5, c[0x0][0x3b0] ;  /* 0x00007600ff0577ac */ /* 0x000e220008000800 */
[----:B------:R-:W1:Y:S01]  /*2730*/  LDC.64 R4, c[0x0][0x3a0] ;  /* 0x0000e800ff047b82 */ /* 0x000e620000000a00 */
[----:B------:R-:W2:Y:S01]  /*2740*/  LDCU UR4, c[0x0][0x360] ;  /* 0x00006c00ff0477ac */ /* 0x000ea20008000800 */
[C---:B0-----:R-:W-:Y:S01]  /*2750*/  IMAD R7, R19.reuse, UR5, R18 ;  /* 0x0000000513077c24 */ /* 0x041fe2000f8e0212 */
[----:B------:R-:W0:Y:S01]  /*2760*/  LDCU UR5, c[0x0][0x3a8] ;  /* 0x00007500ff0577ac */ /* 0x000e220008000800 */
[----:B--2---:R-:W-:Y:S02]  /*2770*/  VIADD R19, R19, UR4 ;  /* 0x0000000413137c36 */ /* 0x004fe40008000000 */
[----:B-1----:R-:W-:-:S05]  /*2780*/  IMAD.WIDE.U32 R4, R7, 0x8, R4 ;  /* 0x0000000807047825 */ /* 0x002fca00078e0004 */
[----:B------:R1:W-:Y:S01]  /*2790*/  STG.E.64 desc[UR12][R4.64], R28 ;  /* 0x0000001c04007986 */ /* 0x0003e2000c101b0c */
[----:B0-----:R-:W-:-:S13]  /*27a0*/  ISETP.GE.U32.AND P1, PT, R19, UR5, PT ;  /* 0x0000000513007c0c */ /* 0x001fda000bf26070 */
[----:B-1----:R-:W-:Y:S05]  /*27b0*/  @!P1 BRA `(.L_x_61) ;  /* 0xffffffe400789947 */ /* 0x002fea000383ffff */
[----:B------:R-:W-:Y:S05]  /*27c0*/  EXIT ;  /* 0x000000000000794d */ /* 0x000fea0003800000 */
        .weak           $__internal_2_$__cuda_sm20_div_u64
        .type           $__internal_2_$__cuda_sm20_div_u64,@function
        .size           $__internal_2_$__cuda_sm20_div_u64,(.L_x_85 - $__internal_2_$__cuda_sm20_div_u64)
$__internal_2_$__cuda_sm20_div_u64:
        /* <DEDUP_REMOVED lines=65> */
[----:B------:R-:W-:Y:S06]  /*2be0*/  RET.REL.NODEC R12 `(dsmm_csc_f64) ;  /* 0xffffffd40c047950 */ /* 0x000fec0003c3ffff */
.L_x_62:
        /* <DEDUP_REMOVED lines=9> */
.L_x_85:


//--------------------- .text.dsmm_csc_f32        --------------------------
	.section	.text.dsmm_csc_f32,"ax",@progbits
	.align	128
        .global         dsmm_csc_f32
        .type           dsmm_csc_f32,@function
        .size           dsmm_csc_f32,(.L_x_86 - dsmm_csc_f32)
        .other          dsmm_csc_f32,@"STO_CUDA_ENTRY STV_DEFAULT"
dsmm_csc_f32:
.text.dsmm_csc_f32:
        /* <DEDUP_REMOVED lines=57> */
.L_x_66:
[----:B------:R-:W-:-:S07]  /*0390*/  MOV R12, 0x3b0 ;  /* 0x000003b0000c7802 */ /* 0x000fce0000000f00 */
[----:B------:R-:W-:Y:S05]  /*03a0*/  CALL.REL.NOINC `($__internal_3_$__cuda_sm20_div_u64) ;  /* 0x0000002000a07944 */ /* 0x000fea0003c00000 */
.L_x_67:
[----:B------:R-:W-:Y:S05]  /*03b0*/  BSYNC.RECONVERGENT B1 ;  /* 0x0000000000017941 */ /* 0x000fea0003800200 */
.L_x_65:
        /* <DEDUP_REMOVED lines=18> */
.L_x_70:
        /* <DEDUP_REMOVED lines=10> */
[----:B------:R-:W-:-:S05]  /*0580*/  @!P1 LEA.HI.X R9, R15, R11, R22, 0x2, P3 ;  /* 0x0000000b0f099211 */ /* 0x000fca00018f1416 */
[----:B------:R-:W3:Y:S01]  /*0590*/  @!P1 LDG.E R8, desc[UR8][R8.64] ;  /* 0x0000000808089981 */ /* 0x000ee2000c1e1900 */
[C---:B------:R-:W-:Y:S02]  /*05a0*/  @!P1 IMAD R11, R17.reuse, 0x8, R14 ;  /* 0x00000008110b9824 */ /* 0x040fe400078e020e */
[----:B------:R-:W-:Y:S01]  /*05b0*/  @!P1 IMAD R15, R17, 0x4, R16 ;  /* 0x00000004110f9824 */ /* 0x000fe200078e0210 */
[----:B------:R-:W-:-:S05]  /*05c0*/  IADD3 R17, P2, PT, R4, R17, RZ ;  /* 0x0000001104117210 */ /* 0x000fca0007f5e0ff */
[----:B------:R-:W-:Y:S01]  /*05d0*/  IMAD.X R23, RZ, RZ, R23, P2 ;  /* 0x000000ffff177224 */ /* 0x000fe200010e0617 */
[----:B--2---:R0:W-:Y:S04]  /*05e0*/  @!P1 STS.64 [R11], R12 ;  /* 0x0000000c0b009388 */ /* 0x0041e80000000a00 */
[----:B---3--:R0:W-:Y:S01]  /*05f0*/  @!P1 STS [R15], R8 ;  /* 0x000000080f009388 */ /* 0x0081e20000000800 */
[----:B------:R-:W-:-:S05]  /*0600*/  IADD3 R18, P1, PT, R18, 0x1, RZ ;  /* 0x0000000112127810 */ /* 0x000fca0007f3e0ff */
[----:B------:R-:W-:Y:S01]  /*0610*/  IMAD.X R5, RZ, RZ, R5, P1 ;  /* 0x000000ffff057224 */ /* 0x000fe200008e0605 */
[----:B------:R-:W-:-:S04]  /*0620*/  ISETP.NE.U32.AND P1, PT, R18, R3, PT ;  /* 0x000000031200720c */ /* 0x000fc80003f25070 */
[----:B------:R-:W-:-:S13]  /*0630*/  ISETP.NE.AND.EX P1, PT, R5, RZ, PT, P1 ;  /* 0x000000ff0500720c */ /* 0x000fda0003f25310 */
[----:B0-----:R-:W-:Y:S05]  /*0640*/  @P1 BRA `(.L_x_70) ;  /* 0xfffffffc00a41947 */ /* 0x001fea000383ffff */
.L_x_69:
[----:B------:R-:W-:Y:S05]  /*0650*/  BSYNC.RECONVERGENT B1 ;  /* 0x0000000000017941 */ /* 0x000fea0003800200 */
.L_x_68:
[----:B------:R-:W-:Y:S05]  /*0660*/  @!P0 BRA `(.L_x_64) ;  /* 0x0000000400408947 */ /* 0x000fea0003800000 */
[----:B------:R-:W0:Y:S01]  /*0670*/  S2R R5, SR_CgaCtaId ;  /* 0x0000000000057919 */ /* 0x000e220000008800 */
[----:B------:R-:W-:-:S05]  /*0680*/  MOV R16, 0x400 ;  /* 0x0000040000107802 */ /* 0x000fca0000000f00 */
[----:B------:R-:W-:Y:S01]  /*0690*/  VIADD R8, R16, 0x2000 ;  /* 0x0000200010087836 */ /* 0x000fe20000000000 */
[----:B0-----:R-:W-:-:S04]  /*06a0*/  LEA R16, R5, R16, 0x18 ;  /* 0x0000001005107211 */ /* 0x001fc800078ec0ff */
[----:B------:R-:W-:-:S07]  /*06b0*/  LEA R5, R5, R8, 0x18 ;  /* 0x0000000805057211 */ /* 0x000fce00078ec0ff */
.L_x_71:
        /* <DEDUP_REMOVED lines=20> */
[----:B------:R-:W2:Y:S02]  /*0800*/  @!P1 LDG.E R26, desc[UR8][R26.64] ;  /* 0x000000081a1a9981 */ /* 0x000ea4000c1e1900 */
[----:B------:R-:W-:-:S05]  /*0810*/  @!P0 LEA.HI.X R11, R25, R11, R22, 0x3, P3 ;  /* 0x0000000b190b8211 */ /* 0x000fca00018f1c16 */
[----:B------:R1:W4:Y:S01]  /*0820*/  @!P0 LDG.E.64 R14, desc[UR8][R10.64] ;  /* 0x000000080a0e8981 */ /* 0x000322000c1e1b00 */
[C---:B------:R-:W-:Y:S02]  /*0830*/  @!P1 IMAD R33, R17.reuse, 0x8, R16 ;  /* 0x0000000811219824 */ /* 0x040fe400078e0210 */
[----:B------:R-:W-:Y:S01]  /*0840*/  @!P1 IMAD R35, R17, 0x4, R5 ;  /* 0x0000000411239824 */ /* 0x000fe200078e0205 */
[----:B-1----:R-:W1:Y:S01]  /*0850*/  LDC.64 R10, c[0x0][0x398] ;  /* 0x0000e600ff0a7b82 */ /* 0x002e620000000a00 */
[----:B0-----:R-:W-:-:S04]  /*0860*/  @!P0 LEA R30, P2, R25, R8, 0x2 ;  /* 0x00000008191e8211 */ /* 0x001fc800078410ff */
[----:B------:R-:W-:-:S03]  /*0870*/  @!P0 LEA.HI.X R31, R25, R9, R22, 0x2, P2 ;  /* 0x00000009191f8211 */ /* 0x000fc600010f1416 */
[----:B------:R-:W0:Y:S01]  /*0880*/  LDC.64 R8, c[0x0][0x390] ;  /* 0x0000e400ff087b82 */ /* 0x000e220000000a00 */
[----:B------:R-:W-:Y:S01]  /*0890*/  @!P0 IMAD R37, R19, 0x8, R16 ;  /* 0x0000000813258824 */ /* 0x000fe200078e0210 */
[C---:B------:R-:W-:Y:S01]  /*08a0*/  IADD3 R25, P3, PT, R4.reuse, R25, RZ ;  /* 0x0000001904197210 */ /* 0x040fe20007f7e0ff */
[----:B------:R-:W5:Y:S04]  /*08b0*/  @!P0 LDG.E R18, desc[UR8][R30.64] ;  /* 0x000000081e128981 */ /* 0x000f68000c1e1900 */
[----:B------:R-:W-:Y:S01]  /*08c0*/  IMAD.X R22, RZ, RZ, R22, P3 ;  /* 0x000000ffff167224 */ /* 0x000fe200018e0616 */
[----:B---3--:R3:W-:Y:S04]  /*08d0*/  @!P1 STS.64 [R33], R12 ;  /* 0x0000000c21009388 */ /* 0x0087e80000000a00 */
[----:B--2---:R-:W-:Y:S01]  /*08e0*/  @!P1 STS [R35], R26 ;  /* 0x0000001a23009388 */ /* 0x004fe20000000800 */
[----:B------:R-:W-:-:S04]  /*08f0*/  IADD3 R23, P1, PT, R4, R19, RZ ;  /* 0x0000001304177210 */ /* 0x000fc80007f3e0ff */
[----:B------:R-:W-:Y:S01]  /*0900*/  IADD3 R17, P2, PT, R4, R23, RZ ;  /* 0x0000001704117210 */ /* 0x000fe20007f5e0ff */
[----:B------:R-:W-:Y:S01]  /*0910*/  IMAD.X R3, RZ, RZ, R3, P1 ;  /* 0x000000ffff037224 */ /* 0x000fe200008e0603 */
[----:B------:R-:W-:Y:S01]  /*0920*/  ISETP.GT.U32.AND P1, PT, R23, 0x3ff, PT ;  /* 0x000003ff1700780c */ /* 0x000fe20003f24070 */
[----:B---3--:R-:W2:Y:S01]  /*0930*/  LDC.64 R12, c[0x0][0x390] ;  /* 0x0000e400ff0c7b82 */ /* 0x008ea20000000a00 */
[----:B----4-:R3:W-:Y:S02]  /*0940*/  @!P0 STS.64 [R37], R14 ;  /* 0x0000000e25008388 */ /* 0x0107e40000000a00 */
[----:B------:R-:W-:Y:S01]  /*0950*/  ISETP.GT.U32.AND.EX P1, PT, R3, RZ, PT, P1 ;  /* 0x000000ff0300720c */ /* 0x000fe20003f24110 */
[----:B------:R-:W-:Y:S01]  /*0960*/  IMAD.X R3, RZ, RZ, R3, P2 ;  /* 0x000000ffff037224 */ /* 0x000fe200010e0603 */
[----:B------:R-:W-:-:S04]  /*0970*/  ISETP.GT.U32.AND P2, PT, R17, 0x3ff, PT ;  /* 0x000003ff1100780c */ /* 0x000fc80003f44070 */
[----:B------:R-:W-:Y:S01]  /*0980*/  ISETP.GT.U32.AND.EX P2, PT, R3, RZ, PT, P2 ;  /* 0x000000ff0300720c */ /* 0x000fe20003f44120 */
[----:B---3--:R-:W3:Y:S06]  /*0990*/  LDC.64 R14, c[0x0][0x398] ;  /* 0x0000e600ff0e7b82 */ /* 0x008eec0000000a00 */
[C---:B0-----:R-:W-:Y:S02]  /*09a0*/  @!P1 LEA R8, P3, R25.reuse, R8, 0x3 ;  /* 0x0000000819089211 */ /* 0x041fe400078618ff */
[C---:B-1----:R-:W-:Y:S02]  /*09b0*/  @!P1 LEA R10, P4, R25.reuse, R10, 0x2 ;  /* 0x0000000a190a9211 */ /* 0x042fe400078810ff */
[----:B------:R-:W-:-:S02]  /*09c0*/  @!P1 LEA.HI.X R9, R25, R9, R22, 0x3, P3 ;  /* 0x0000000919099211 */ /* 0x000fc400018f1c16 */
[--C-:B------:R-:W-:Y:S02]  /*09d0*/  @!P1 LEA.HI.X R11, R25, R11, R22.reuse, 0x2, P4 ;  /* 0x0000000b190b9211 */ /* 0x100fe400020f1416 */
[----:B------:R-:W-:Y:S02]  /*09e0*/  @!P2 IADD3 R25, P3, PT, R4, R25, RZ ;  /* 0x000000190419a210 */ /* 0x000fe40007f7e0ff */
[----:B------:R-:W4:Y:S03]  /*09f0*/  @!P1 LDG.E.64 R8, desc[UR8][R8.64] ;  /* 0x0000000808089981 */ /* 0x000f26000c1e1b00 */
[----:B------:R-:W-:Y:S01]  /*0a00*/  @!P2 IMAD.X R22, RZ, RZ, R22, P3 ;  /* 0x000000ffff16a224 */ /* 0x000fe200018e0616 */
[C---:B--2---:R-:W-:Y:S01]  /*0a10*/  @!P2 LEA R12, P3, R25.reuse, R12, 0x3 ;  /* 0x0000000c190ca211 */ /* 0x044fe200078618ff */
[----:B------:R-:W2:Y:S03]  /*0a20*/  @!P1 LDG.E R10, desc[UR8][R10.64] ;  /* 0x000000080a0a9981 */ /* 0x000ea6000c1e1900 */
[----:B------:R-:W-:-:S02]  /*0a30*/  @!P2 LEA.HI.X R13, R25, R13, R22, 0x3, P3 ;  /* 0x0000000d190da211 */ /* 0x000fc400018f1c16 */
[----:B---3--:R-:W-:-:S04]  /*0a40*/  @!P2 LEA R14, P4, R25, R14, 0x2 ;  /* 0x0000000e190ea211 */ /* 0x008fc800078810ff */
[----:B------:R-:W3:Y:S01]  /*0a50*/  @!P2 LDG.E.64 R12, desc[UR8][R12.64] ;  /* 0x000000080c0ca981 */ /* 0x000ee2000c1e1b00 */
[----:B------:R-:W-:-:S05]  /*0a60*/  @!P2 LEA.HI.X R15, R25, R15, R22, 0x2, P4 ;  /* 0x0000000f190fa211 */ /* 0x000fca00020f1416 */
[----:B------:R-:W3:Y:S01]  /*0a70*/  @!P2 LDG.E R14, desc[UR8][R14.64] ;  /* 0x000000080e0ea981 */ /* 0x000ee2000c1e1900 */
[--C-:B------:R-:W-:Y:S02]  /*0a80*/  @!P0 IMAD R19, R19, 0x4, R5.reuse ;  /* 0x0000000413138824 */ /* 0x100fe400078e0205 */
[C-C-:B------:R-:W-:Y:S02]  /*0a90*/  @!P1 IMAD R25, R23.reuse, 0x8, R16.reuse ;  /* 0x0000000817199824 */ /* 0x140fe400078e0210 */
[--C-:B------:R-:W-:Y:S01]  /*0aa0*/  @!P1 IMAD R27, R23, 0x4, R5.reuse ;  /* 0x00000004171b9824 */ /* 0x100fe200078e0205 */
[----:B-----5:R0:W-:Y:S01]  /*0ab0*/  @!P0 STS [R19], R18 ;  /* 0x0000001213008388 */ /* 0x0201e20000000800 */
[C---:B------:R-:W-:Y:S02]  /*0ac0*/  @!P2 IMAD R31, R17.reuse, 0x8, R16 ;  /* 0x00000008111fa824 */ /* 0x040fe400078e0210 */
[----:B------:R-:W-:Y:S01]  /*0ad0*/  @!P2 IMAD R33, R17, 0x4, R5 ;  /* 0x000000041121a824 */ /* 0x000fe200078e0205 */
[----:B------:R-:W-:-:S05]  /*0ae0*/  IADD3 R17, P0, PT, R4, R17, RZ ;  /* 0x0000001104117210 */ /* 0x000fca0007f1e0ff */
[----:B------:R-:W-:Y:S01]  /*0af0*/  IMAD.X R23, RZ, RZ, R3, P0 ;  /* 0x000000ffff177224 */ /* 0x000fe200000e0603 */
[----:B------:R-:W-:-:S04]  /*0b00*/  ISETP.GE.U32.AND P0, PT, R17, R0, PT ;  /* 0x000000001100720c */ /* 0x000fc80003f06070 */
[----:B------:R-:W-:Y:S01]  /*0b10*/  ISETP.GE.AND.EX P0, PT, R23, R2, PT, P0 ;  /* 0x000000021700720c */ /* 0x000fe20003f06300 */
[----:B----4-:R0:W-:Y:S04]  /*0b20*/  @!P1 STS.64 [R25], R8 ;  /* 0x0000000819009388 */ /* 0x0101e80000000a00 */
[----:B--2---:R0:W-:Y:S04]  /*0b30*/  @!P1 STS [R27], R10 ;  /* 0x0000000a1b009388 */ /* 0x0041e80000000800 */
[----:B---3--:R0:W-:Y:S04]  /*0b40*/  @!P2 STS.64 [R31], R12 ;  /* 0x0000000c1f00a388 */ /* 0x0081e80000000a00 */
[----:B------:R0:W-:Y:S01]  /*0b50*/  @!P2 STS [R33], R14 ;  /* 0x0000000e2100a388 */ /* 0x0001e20000000800 */
[----:B------:R-:W-:Y:S05]  /*0b60*/  @!P0 BRA `(.L_x_71) ;  /* 0xfffffff800d48947 */ /* 0x000fea000383ffff */
.L_x_64:
[----:B------:R-:W-:Y:S05]  /*0b70*/  BSYNC.RECONVERGENT B0 ;  /* 0x0000000000007941 */ /* 0x000fea0003800200 */
.L_x_63:
        /* <DEDUP_REMOVED lines=16> */
[----:B0-----:R-:W-:Y:S02]  /*0c80*/  IADD3 R18, P1, P2, R6, -R28, -R3 ;  /* 0x8000001c06127210 */ /* 0x001fe40007a3e803 */
[----:B------:R-:W-:Y:S01]  /*0c90*/  ISETP.GT.U32.AND.EX P0, PT, R4, -0x1, PT, P0 ;  /* 0xffffffff0400780c */ /* 0x000fe20003f04100 */
[----:B-1----:R-:W-:Y:S01]  /*0ca0*/  ULEA UR4, UR5, UR4, 0x18 ;  /* 0x0000000405047291 */ /* 0x002fe2000f8ec0ff */
[----:B------:R-:W-:Y:S01]  /*0cb0*/  IADD3.X R3, PT, PT, R7, ~R29, ~R5, P1, P2 ;  /* 0x8000001d07037210 */ /* 0x000fe20000fe4c05 */
[----:B------:R-:W-:Y:S01]  /*0cc0*/  ULEA UR6, UR5, UR6, 0x18 ;  /* 0x0000000605067291 */ /* 0x000fe2000f8ec0ff */
[----:B------:R-:W-:-:S03]  /*0cd0*/  LOP3.LUT R19, R18, 0xfffffff8, RZ, 0xc0, !PT ;  /* 0xfffffff812137812 */ /* 0x000fc600078ec0ff */
[----:B------:R-:W-:Y:S02]  /*0ce0*/  IMAD.U32 R16, RZ, RZ, UR4 ;  /* 0x00000004ff107e24 */ /* 0x000fe4000f8e00ff */
[----:B--23--:R-:W-:-:S07]  /*0cf0*/  IMAD.U32 R22, RZ, RZ, UR6 ;  /* 0x00000006ff167e24 */ /* 0x00cfce000f8e00ff */
.L_x_81:
[----:B------:R-:W-:Y:S01]  /*0d00*/  ISETP.GE.U32.AND P1, PT, R0, 0x1, PT ;  /* 0x000000010000780c */ /* 0x000fe20003f26070 */
[----:B------:R-:W-:-:S03]  /*0d10*/  IMAD.MOV.U32 R15, RZ, RZ, RZ ;  /* 0x000000ffff0f7224 */ /* 0x000fc600078e00ff */
[----:B------:R-:W-:-:S13]  /*0d20*/  ISETP.GE.AND.EX P1, PT, R2, RZ, PT, P1 ;  /* 0x000000ff0200720c */ /* 0x000fda0003f26310 */
        /* <DEDUP_REMOVED lines=27> */
.L_x_74:
[----:B------:R-:W0:Y:S02]  /*0ee0*/  LDS.128 R4, [R26+-0x20] ;  /* 0xffffe0001a047984 */ /* 0x000e240000000c00 */
[C---:B0-----:R-:W-:Y:S02]  /*0ef0*/  IADD3 R8, P1, PT, R17.reuse, R4, RZ ;  /* 0x0000000411087210 */ /* 0x041fe40007f3e0ff */
[----:B------:R-:W-:-:S03]  /*0f00*/  IADD3 R4, P2, PT, R17, R6, RZ ;  /* 0x0000000611047210 */ /* 0x000fc60007f5e0ff */
[----:B------:R-:W-:Y:S01]  /*0f10*/  IMAD.X R5, RZ, RZ, R5, P1 ;  /* 0x000000ffff057224 */ /* 0x000fe200008e0605 */
[----:B------:R-:W-:Y:S01]  /*0f20*/  LEA R32, P1, R8, UR10, 0x2 ;  /* 0x0000000a08207c11 */ /* 0x000fe2000f8210ff */
[----:B------:R-:W-:Y:S01]  /*0f30*/  IMAD.X R7, RZ, RZ, R7, P2 ;  /* 0x000000ffff077224 */ /* 0x000fe200010e0607 */
[----:B------:R-:W-:Y:S02]  /*0f40*/  LEA R10, P2, R4, UR10, 0x2 ;  /* 0x0000000a040a7c11 */ /* 0x000fe4000f8410ff */
[----:B------:R-:W-:Y:S02]  /*0f50*/  LEA.HI.X R33, R8, UR11, R5, 0x2, P1 ;  /* 0x0000000b08217c11 */ /* 0x000fe400088f1405 */
[----:B------:R-:W-:Y:S02]  /*0f60*/  LEA.HI.X R11, R4, UR11, R7, 0x2, P2 ;  /* 0x0000000b040b7c11 */ /* 0x000fe400090f1407 */
[----:B------:R-:W0:Y:S04]  /*0f70*/  LDS.128 R4, [R26+-0x10] ;  /* 0xfffff0001a047984 */ /* 0x000e280000000c00 */
[----:B------:R-:W2:Y:S04]  /*0f80*/  LDG.E R9, desc[UR8][R32.64] ;  /* 0x0000000820097981 */ /* 0x000ea8000c1e1900 */
[----:B------:R-:W3:Y:S01]  /*0f90*/  LDG.E R8, desc[UR8][R10.64] ;  /* 0x000000080a087981 */ /* 0x000ee2000c1e1900 */
[----:B0-----:R-:W-:-:S02]  /*0fa0*/  IADD3 R13, P1, PT, R17, R4, RZ ;  /* 0x00000004110d7210 */ /* 0x001fc40007f3e0ff */
[----:B------:R-:W-:-:S03]  /*0fb0*/  IADD3 R4, P2, PT, R17, R6, RZ ;  /* 0x0000000611047210 */ /* 0x000fc60007f5e0ff */
[----:B------:R-:W-:Y:S01]  /*0fc0*/  IMAD.X R14, RZ, RZ, R5, P1 ;  /* 0x000000ffff0e7224 */ /* 0x000fe200008e0605 */
[----:B------:R-:W-:Y:S01]  /*0fd0*/  LEA R12, P1, R13, UR10, 0x2 ;  /* 0x0000000a0d0c7c11 */ /* 0x000fe2000f8210ff */
[----:B------:R-:W-:-:S03]  /*0fe0*/  IMAD.X R7, RZ, RZ, R7, P2 ;  /* 0x000000ffff077224 */ /* 0x000fc600010e0607 */
[----:B------:R-:W-:Y:S02]  /*0ff0*/  LEA.HI.X R13, R13, UR11, R14, 0x2, P1 ;  /* 0x0000000b0d0d7c11 */ /* 0x000fe400088f140e */
[----:B------:R-:W-:-:S04]  /*1000*/  LEA R30, P1, R4, UR10, 0x2 ;  /* 0x0000000a041e7c11 */ /* 0x000fc8000f8210ff */
[----:B------:R-:W-:Y:S01]  /*1010*/  LEA.HI.X R31, R4, UR11, R7, 0x2, P1 ;  /* 0x0000000b041f7c11 */ /* 0x000fe200088f1407 */
[----:B------:R-:W4:Y:S04]  /*1020*/  LDG.E R13, desc[UR8][R12.64] ;  /* 0x000000080c0d7981 */ /* 0x000f28000c1e1900 */
[----:B------:R-:W2:Y:S04]  /*1030*/  LDS.128 R4, [R25+-0x10] ;  /* 0xfffff00019047984 */ /* 0x000ea80000000c00 */
[----:B------:R-:W5:Y:S01]  /*1040*/  LDG.E R30, desc[UR8][R30.64] ;  /* 0x000000081e1e7981 */ /* 0x000f62000c1e1900 */
[----:B--2---:R-:W-:-:S04]  /*1050*/  FFMA R9, R4, R9, R15 ;  /* 0x0000000904097223 */ /* 0x004fc8000000000f */
[----:B---3--:R-:W-:Y:S02]  /*1060*/  FFMA R4, R8, R5, R9 ;  /* 0x0000000508047223 */ /* 0x008fe40000000009 */
[----:B------:R-:W0:Y:S02]  /*1070*/  LDS.128 R8, [R26] ;  /* 0x000000001a087984 */ /* 0x000e240000000c00 */
[----:B0-----:R-:W-:-:S05]  /*1080*/  IADD3 R5, P1, PT, R17, R8, RZ ;  /* 0x0000000811057210 */ /* 0x001fca0007f3e0ff */
[----:B------:R-:W-:Y:S01]  /*1090*/  IMAD.X R8, RZ, RZ, R9, P1 ;  /* 0x000000ffff087224 */ /* 0x000fe200008e0609 */
[----:B------:R-:W-:-:S04]  /*10a0*/  LEA R32, P1, R5, UR10, 0x2 ;  /* 0x0000000a05207c11 */ /* 0x000fc8000f8210ff */
[----:B------:R-:W-:-:S05]  /*10b0*/  LEA.HI.X R33, R5, UR11, R8, 0x2, P1 ;  /* 0x0000000b05217c11 */ /* 0x000fca00088f1408 */
[----:B------:R-:W2:Y:S01]  /*10c0*/  LDG.E R5, desc[UR8][R32.64] ;  /* 0x0000000820057981 */ /* 0x000ea2000c1e1900 */
[----:B----4-:R-:W-:-:S03]  /*10d0*/  FFMA R9, R13, R6, R4 ;  /* 0x000000060d097223 */ /* 0x010fc60000000004 */
[----:B------:R-:W2:Y:S01]  /*10e0*/  LDS.128 R12, [R25] ;  /* 0x00000000190c7984 */ /* 0x000ea20000000c00 */
[----:B------:R-:W-:Y:S01]  /*10f0*/  IADD3 R4, P1, PT, R17, R10, RZ ;  /* 0x0000000a11047210 */ /* 0x000fe20007f3e0ff */
[----:B-----5:R-:W-:-:S04]  /*1100*/  FFMA R7, R30, R7, R9 ;  /* 0x000000071e077223 */ /* 0x020fc80000000009 */
[----:B------:R-:W-:Y:S01]  /*1110*/  IMAD.X R11, RZ, RZ, R11, P1 ;  /* 0x000000ffff0b7224 */ /* 0x000fe200008e060b */
[----:B------:R-:W-:-:S04]  /*1120*/  LEA R8, P1, R4, UR10, 0x2 ;  /* 0x0000000a04087c11 */ /* 0x000fc8000f8210ff */
[----:B------:R-:W-:-:S06]  /*1130*/  LEA.HI.X R9, R4, UR11, R11, 0x2, P1 ;  /* 0x0000000b04097c11 */ /* 0x000fcc00088f140b */
[----:B------:R-:W3:Y:S01]  /*1140*/  LDG.E R9, desc[UR8][R8.64] ;  /* 0x0000000808097981 */ /* 0x000ee2000c1e1900 */
[----:B--2---:R-:W-:-:S03]  /*1150*/  FFMA R12, R12, R5, R7 ;  /* 0x000000050c0c7223 */ /* 0x004fc60000000007 */
[----:B------:R-:W0:Y:S02]  /*1160*/  LDS.128 R4, [R26+0x10] ;  /* 0x000010001a047984 */ /* 0x000e240000000c00 */
[----:B0-----:R-:W-:-:S05]  /*1170*/  IADD3 R10, P1, PT, R17, R4, RZ ;  /* 0x00000004110a7210 */ /* 0x001fca0007f3e0ff */
[----:B------:R-:W-:Y:S01]  /*1180*/  IMAD.X R5, RZ, RZ, R5, P1 ;  /* 0x000000ffff057224 */ /* 0x000fe200008e0605 */
[----:B------:R-:W-:-:S04]  /*1190*/  LEA R4, P1, R10, UR10, 0x2 ;  /* 0x0000000a0a047c11 */ /* 0x000fc8000f8210ff */
[----:B------:R-:W-:Y:S02]  /*11a0*/  LEA.HI.X R5, R10, UR11, R5, 0x2, P1 ;  /* 0x0000000b0a057c11 */ /* 0x000fe400088f1405 */
[----:B------:R-:W-:-:S03]  /*11b0*/  IADD3 R10, P1, PT, R17, R6, RZ ;  /* 0x00000006110a7210 */ /* 0x000fc60007f3e0ff */
[----:B------:R-:W2:Y:S02]  /*11c0*/  LDG.E R4, desc[UR8][R4.64] ;  /* 0x0000000804047981 */ /* 0x000ea4000c1e1900 */
[----:B------:R-:W-:Y:S01]  /*11d0*/  IMAD.X R7, RZ, RZ, R7, P1 ;  /* 0x000000ffff077224 */ /* 0x000fe200008e0607 */
[----:B------:R-:W-:-:S04]  /*11e0*/  LEA R6, P1, R10, UR10, 0x2 ;  /* 0x0000000a0a067c11 */ /* 0x000fc8000f8210ff */
[----:B------:R-:W-:-:S06]  /*11f0*/  LEA.HI.X R7, R10, UR11, R7, 0x2, P1 ;  /* 0x0000000b0a077c11 */ /* 0x000fcc00088f1407 */
[----:B------:R-:W4:Y:S01]  /*1200*/  LDG.E R7, desc[UR8][R6.64] ;  /* 0x0000000806077981 */ /* 0x000f22000c1e1900 */
[----:B------:R-:W-:-:S04]  /*1210*/  IADD3 R24, P1, PT, R24, -0x8, RZ ;  /* 0xfffffff818187810 */ /* 0x000fc80007f3e0ff */
[----:B------:R-:W-:Y:S02]  /*1220*/  IADD3.X R23, PT, PT, R23, -0x1, RZ, P1, !PT ;  /* 0xffffffff17177810 */ /* 0x000fe40000ffe4ff */
[----:B------:R-:W-:-:S04]  /*1230*/  ISETP.NE.U32.AND P1, PT, R24, RZ, PT ;  /* 0x000000ff1800720c */ /* 0x000fc80003f25070 */
[----:B------:R-:W-:Y:S01]  /*1240*/  ISETP.NE.AND.EX P1, PT, R23, RZ, PT, P1 ;  /* 0x000000ff1700720c */ /* 0x000fe20003f25310 */
[----:B---3--:R-:W-:Y:S01]  /*1250*/  FFMA R9, R9, R13, R12 ;  /* 0x0000000d09097223 */ /* 0x008fe2000000000c */
[----:B------:R-:W-:Y:S02]  /*1260*/  VIADD R25, R25, 0x20 ;  /* 0x0000002019197836 */ /* 0x000fe40000000000 */
[----:B------:R-:W-:Y:S02]  /*1270*/  VIADD R26, R26, 0x40 ;  /* 0x000000401a1a7836 */ /* 0x000fe40000000000 */
[----:B--2---:R-:W-:-:S04]  /*1280*/  FFMA R14, R4, R14, R9 ;  /* 0x0000000e040e7223 */ /* 0x004fc80000000009 */
[----:B----4-:R-:W-:-:S03]  /*1290*/  FFMA R15, R7, R15, R14 ;  /* 0x0000000f070f7223 */ /* 0x010fc6000000000e */
[----:B------:R-:W-:Y:S05]  /*12a0*/  @P1 BRA `(.L_x_74) ;  /* 0xfffffffc000c1947 */ /* 0x000fea000383ffff */
        /* <DEDUP_REMOVED lines=8> */
.L_x_73:
        /* <DEDUP_REMOVED lines=28> */
[----:B0-----:R-:W-:Y:S01]  /*14f0*/  LEA R8, P2, R14, UR6, 0x2 ;  /* 0x000000060e087c11 */ /* 0x001fe2000f8410ff */
[----:B------:R-:W-:Y:S01]  /*1500*/  IMAD.X R5, RZ, RZ, R5, P1 ;  /* 0x000000ffff057224 */ /* 0x000fe200008e0605 */
[----:B------:R-:W-:Y:S01]  /*1510*/  LEA R4, P1, R22, UR6, 0x2 ;  /* 0x0000000616047c11 */ /* 0x000fe2000f8210ff */
[----:B------:R-:W-:Y:S01]  /*1520*/  IMAD.X R25, RZ, RZ, R9, P3 ;  /* 0x000000ffff197224 */ /* 0x000fe200018e0609 */
[----:B------:R-:W-:Y:S02]  /*1530*/  LEA.HI.X R9, R14, UR7, R7, 0x2, P2 ;  /* 0x000000070e097c11 */ /* 0x000fe400090f1407 */
[----:B------:R-:W-:-:S02]  /*1540*/  LEA.HI.X R5, R22, UR7, R5, 0x2, P1 ;  /* 0x0000000716057c11 */ /* 0x000fc400088f1405 */
[----:B------:R-:W-:Y:S01]  /*1550*/  IADD3 R7, P2, PT, R17, R10, RZ ;  /* 0x0000000a11077210 */ /* 0x000fe20007f5e0ff */
[----:B------:R-:W2:Y:S01]  /*1560*/  LDG.E R8, desc[UR8][R8.64] ;  /* 0x0000000808087981 */ /* 0x000ea2000c1e1900 */
[----:B------:R-:W-:-:S03]  /*1570*/  LEA R10, P1, R6, UR6, 0x2 ;  /* 0x00000006060a7c11 */ /* 0x000fc6000f8210ff */
[----:B------:R0:W3:Y:S01]  /*1580*/  LDG.E R14, desc[UR8][R4.64] ;  /* 0x00000008040e7981 */ /* 0x0000e2000c1e1900 */
[----:B------:R-:W-:Y:S01]  /*1590*/  IMAD.X R22, RZ, RZ, R11, P2 ;  /* 0x000000ffff167224 */ /* 0x000fe200010e060b */
[----:B------:R-:W-:Y:S02]  /*15a0*/  LEA.HI.X R11, R6, UR7, R25, 0x2, P1 ;  /* 0x00000007060b7c11 */ /* 0x000fe400088f1419 */
[----:B------:R-:W-:-:S03]  /*15b0*/  LEA R24, P1, R7, UR6, 0x2 ;  /* 0x0000000607187c11 */ /* 0x000fc6000f8210ff */
[----:B------:R-:W4:Y:S01]  /*15c0*/  LDG.E R10, desc[UR8][R10.64] ;  /* 0x000000080a0a7981 */ /* 0x000f22000c1e1900 */
[----:B------:R-:W-:-:S06]  /*15d0*/  LEA.HI.X R25, R7, UR7, R22, 0x2, P1 ;  /* 0x0000000707197c11 */ /* 0x000fcc00088f1416 */
[----:B------:R-:W5:Y:S01]  /*15e0*/  LDG.E R25, desc[UR8][R24.64] ;  /* 0x0000000818197981 */ /* 0x000f62000c1e1900 */
[----:B------:R-:W-:-:S04]  /*15f0*/  UIADD3 UR4, UPT, UPT, UR4, 0x2000, URZ ;  /* 0x0000200004047890 */ /* 0x000fc8000fffe0ff */
[----:B------:R-:W-:-:S06]  /*1600*/  ULEA UR4, UR5, UR4, 0x18 ;  /* 0x0000000405047291 */ /* 0x000fcc000f8ec0ff */
[----:B------:R-:W-:-:S04]  /*1610*/  IMAD.U32 R22, RZ, RZ, UR4 ;  /* 0x00000004ff167e24 */ /* 0x000fc8000f8e00ff */
[----:B------:R-:W-:-:S05]  /*1620*/  IMAD R23, R13, 0x4, R22 ;  /* 0x000000040d177824 */ /* 0x000fca00078e0216 */
[----:B0-----:R-:W3:Y:S04]  /*1630*/  LDS.64 R4, [R23] ;  /* 0x0000000017047984 */ /* 0x001ee80000000a00 */
[----:B------:R-:W4:Y:S01]  /*1640*/  LDS.64 R6, [R23+0x8] ;  /* 0x0000080017067984 */ /* 0x000f220000000a00 */
[----:B------:R-:W-:Y:S02]  /*1650*/  VIADD R13, R13, 0x4 ;  /* 0x000000040d0d7836 */ /* 0x000fe40000000000 */
[----:B---3--:R-:W-:-:S04]  /*1660*/  FFMA R15, R4, R14, R15 ;  /* 0x0000000e040f7223 */ /* 0x008fc8000000000f */
[----:B--2---:R-:W-:-:S04]  /*1670*/  FFMA R5, R8, R5, R15 ;  /* 0x0000000508057223 */ /* 0x004fc8000000000f */
[----:B----4-:R-:W-:-:S04]  /*1680*/  FFMA R6, R6, R10, R5 ;  /* 0x0000000a06067223 */ /* 0x010fc80000000005 */
[----:B-----5:R-:W-:-:S07]  /*1690*/  FFMA R15, R25, R7, R6 ;  /* 0x00000007190f7223 */ /* 0x020fce0000000006 */
.L_x_75:
[----:B------:R-:W-:-:S04]  /*16a0*/  LOP3.LUT R4, R12, 0x3, RZ, 0xc0, !PT ;  /* 0x000000030c047812 */ /* 0x000fc800078ec0ff */
[----:B------:R-:W-:-:S04]  /*16b0*/  ISETP.NE.U32.AND P1, PT, R4, RZ, PT ;  /* 0x000000ff0400720c */ /* 0x000fc80003f25070 */
[----:B------:R-:W-:-:S13]  /*16c0*/  ISETP.NE.AND.EX P1, PT, RZ, RZ, PT, P1 ;  /* 0x000000ffff00720c */ /* 0x000fda0003f25310 */
[----:B------:R-:W-:Y:S05]  /*16d0*/  @!P1 BRA `(.L_x_72) ;  /* 0x0000000000809947 */ /* 0x000fea0003800000 */
[----:B------:R-:W-:Y:S02]  /*16e0*/  ISETP.NE.U32.AND P1, PT, R4, 0x1, PT ;  /* 0x000000010400780c */ /* 0x000fe40003f25070 */
[----:B------:R-:W-:Y:S02]  /*16f0*/  LOP3.LUT P2, RZ, R12, 0x1, RZ, 0xc0, !PT ;  /* 0x000000010cff7812 */ /* 0x000fe4000784c0ff */
[----:B------:R-:W-:-:S11]  /*1700*/  ISETP.NE.AND.EX P1, PT, RZ, RZ, PT, P1 ;  /* 0x000000ffff00720c */ /* 0x000fd60003f25310 */
[----:B------:R-:W0:Y:S02]  /*1710*/  @P2 LDC.64 R10, c[0x0][0x380] ;  /* 0x0000e000ff0a2b82 */ /* 0x000e240000000a00 */
[C---:B------:R-:W-:Y:S02]  /*1720*/  @P1 IMAD R4, R13.reuse, 0x8, R16 ;  /* 0x000000080d041824 */ /* 0x040fe400078e0210 */
[C---:B------:R-:W-:Y:S02]  /*1730*/  @P1 IMAD R12, R13.reuse, 0x4, R22 ;  /* 0x000000040d0c1824 */ /* 0x040fe400078e0216 */
[----:B------:R-:W-:Y:S02]  /*1740*/  @P1 VIADD R13, R13, 0x2 ;  /* 0x000000020d0d1836 */ /* 0x000fe40000000000 */
[----:B------:R-:W1:Y:S01]  /*1750*/  @P1 LDS.128 R4, [R4] ;  /* 0x0000000004041984 */ /* 0x000e620000000c00 */
[----:B------:R-:W2:Y:S01]  /*1760*/  @P1 LDC.64 R8, c[0x0][0x380] ;  /* 0x0000e000ff081b82 */ /* 0x000ea20000000a00 */
[----:B------:R-:W-:-:S06]  /*1770*/  @P2 IMAD R24, R13, 0x8, R16 ;  /* 0x000000080d182824 */ /* 0x000fcc00078e0210 */
[----:B------:R-:W3:Y:S01]  /*1780*/  @P2 LDS.64 R24, [R24] ;  /* 0x0000000018182984 */ /* 0x000ee20000000a00 */
[----:B-1----:R-:W-:-:S05]  /*1790*/  @P1 IADD3 R14, P3, PT, R17, R4, RZ ;  /* 0x00000004110e1210 */ /* 0x002fca0007f7e0ff */
[----:B------:R-:W-:Y:S01]  /*17a0*/  @P1 IMAD.X R5, RZ, RZ, R5, P3 ;  /* 0x000000ffff051224 */ /* 0x000fe200018e0605 */
[----:B------:R-:W-:-:S05]  /*17b0*/  @P1 IADD3 R6, P3, PT, R17, R6, RZ ;  /* 0x0000000611061210 */ /* 0x000fca0007f7e0ff */
[----:B------:R-:W-:Y:S01]  /*17c0*/  @P1 IMAD.X R7, RZ, RZ, R7, P3 ;  /* 0x000000ffff071224 */ /* 0x000fe200018e0607 */
[-C--:B--2---:R-:W-:Y:S02]  /*17d0*/  @P1 LEA R4, P3, R14, R8.reuse, 0x2 ;  /* 0x000000080e041211 */ /* 0x084fe400078610ff */
[----:B------:R-:W-:Y:S02]  /*17e0*/  @P1 LEA R8, P4, R6, R8, 0x2 ;  /* 0x0000000806081211 */ /* 0x000fe400078810ff */
[-C--:B------:R-:W-:Y:S02]  /*17f0*/  @P1 LEA.HI.X R5, R14, R9.reuse, R5, 0x2, P3 ;  /* 0x000000090e051211 */ /* 0x080fe400018f1405 */
[----:B---3--:R-:W-:Y:S02]  /*1800*/  @P2 IADD3 R17, P3, PT, R17, R24, RZ ;  /* 0x0000001811112210 */ /* 0x008fe40007f7e0ff */
[----:B------:R-:W-:Y:S01]  /*1810*/  @P1 LEA.HI.X R9, R6, R9, R7, 0x2, P4 ;  /* 0x0000000906091211 */ /* 0x000fe200020f1407 */
[----:B------:R-:W2:Y:S02]  /*1820*/  @P1 LDG.E R4, desc[UR8][R4.64] ;  /* 0x0000000804041981 */ /* 0x000ea4000c1e1900 */
[----:B------:R-:W-:Y:S01]  /*1830*/  @P2 IMAD.X R24, RZ, RZ, R25, P3 ;  /* 0x000000ffff182224 */ /* 0x000fe200018e0619 */
[C---:B0-----:R-:W-:Y:S01]  /*1840*/  @P2 LEA R10, P3, R17.reuse, R10, 0x2 ;  /* 0x0000000a110a2211 */ /* 0x041fe200078610ff */
[----:B------:R-:W2:Y:S03]  /*1850*/  @P1 LDS.64 R6, [R12] ;  /* 0x000000000c061984 */ /* 0x000ea60000000a00 */
[----:B------:R-:W-:Y:S01]  /*1860*/  @P2 LEA.HI.X R11, R17, R11, R24, 0x2, P3 ;  /* 0x0000000b110b2211 */ /* 0x000fe200018f1418 */
[----:B------:R-:W3:Y:S04]  /*1870*/  @P1 LDG.E R9, desc[UR8][R8.64] ;  /* 0x0000000808091981 */ /* 0x000ee8000c1e1900 */
[----:B------:R-:W4:Y:S01]  /*1880*/  @P2 LDG.E R10, desc[UR8][R10.64] ;  /* 0x000000080a0a2981 */ /* 0x000f22000c1e1900 */
[----:B------:R-:W-:-:S05]  /*1890*/  @P2 IMAD R13, R13, 0x4, R22 ;  /* 0x000000040d0d2824 */ /* 0x000fca00078e0216 */
[----:B------:R-:W4:Y:S01]  /*18a0*/  @P2 LDS R14, [R13] ;  /* 0x000000000d0e2984 */ /* 0x000f220000000800 */
[----:B--2---:R-:W-:-:S04]  /*18b0*/  @P1 FFMA R6, R6, R4, R15 ;  /* 0x0000000406061223 */ /* 0x004fc8000000000f */
[----:B---3--:R-:W-:-:S04]  /*18c0*/  @P1 FFMA R15, R9, R7, R6 ;  /* 0x00000007090f1223 */ /* 0x008fc80000000006 */
[----:B----4-:R-:W-:-:S07]  /*18d0*/  @P2 FFMA R15, R14, R10, R15 ;  /* 0x0000000a0e0f2223 */ /* 0x010fce000000000f */
.L_x_72:
        /* <DEDUP_REMOVED lines=12> */
.L_x_78:
        /* <DEDUP_REMOVED lines=9> */
[----:B------:R-:W3:Y:S04]  /*1a30*/  LDG.E R24, desc[UR8][R4.64] ;  /* 0x0000000804187981 */ /* 0x000ee8000c1e1900 */
[----:B------:R-:W4:Y:S01]  /*1a40*/  LDG.E R30, desc[UR8][R4.64+0x4] ;  /* 0x00000408041e7981 */ /* 0x000f22000c1e1900 */
[----:B--2---:R-:W-:-:S05]  /*1a50*/  IADD3 R10, P1, PT, R8, R23, RZ ;  /* 0x00000017080a7210 */ /* 0x004fca0007f3e0ff */
[----:B------:R-:W-:Y:S01]  /*1a60*/  IMAD.X R9, RZ, RZ, R9, P1 ;  /* 0x000000ffff097224 */ /* 0x000fe200008e0609 */
[----:B------:R-:W-:-:S04]  /*1a70*/  LEA R8, P1, R10, UR12, 0x2 ;  /* 0x0000000c0a087c11 */ /* 0x000fc8000f8210ff */
[----:B------:R-:W-:Y:S02]  /*1a80*/  LEA.HI.X R9, R10, UR13, R9, 0x2, P1 ;  /* 0x0000000d0a097c11 */ /* 0x000fe400088f1409 */
[----:B------:R-:W2:Y:S04]  /*1a90*/  LDG.E.64 R10, desc[UR8][R6.64+0x8] ;  /* 0x00000808060a7981 */ /* 0x000ea8000c1e1b00 */
[----:B------:R-:W3:Y:S02]  /*1aa0*/  LDG.E R8, desc[UR8][R8.64] ;  /* 0x0000000808087981 */ /* 0x000ee4000c1e1900 */
[----:B---3--:R-:W-:Y:S02]  /*1ab0*/  FFMA R15, R24, R8, R15 ;  /* 0x00000008180f7223 */ /* 0x008fe4000000000f */
[----:B------:R-:W3:Y:S01]  /*1ac0*/  LDG.E.64 R24, desc[UR8][R6.64+0x10] ;  /* 0x0000100806187981 */ /* 0x000ee2000c1e1b00 */
[----:B--2---:R-:W-:-:S03]  /*1ad0*/  IADD3 R26, P1, PT, R23, R10, RZ ;  /* 0x0000000a171a7210 */ /* 0x004fc60007f3e0ff */
[----:B------:R-:W2:Y:S02]  /*1ae0*/  LDG.E.64 R8, desc[UR8][R6.64+0x18] ;  /* 0x0000180806087981 */ /* 0x000ea4000c1e1b00 */
[----:B------:R-:W-:Y:S01]  /*1af0*/  IMAD.X R11, RZ, RZ, R11, P1 ;  /* 0x000000ffff0b7224 */ /* 0x000fe200008e060b */
[----:B------:R-:W-:-:S04]  /*1b00*/  LEA R10, P1, R26, UR12, 0x2 ;  /* 0x0000000c1a0a7c11 */ /* 0x000fc8000f8210ff */
[----:B------:R-:W-:-:S05]  /*1b10*/  LEA.HI.X R11, R26, UR13, R11, 0x2, P1 ;  /* 0x0000000d1a0b7c11 */ /* 0x000fca00088f140b */
[----:B------:R-:W4:Y:S01]  /*1b20*/  LDG.E R10, desc[UR8][R10.64] ;  /* 0x000000080a0a7981 */ /* 0x000f22000c1e1900 */
[----:B---3--:R-:W-:-:S05]  /*1b30*/  IADD3 R24, P1, PT, R23, R24, RZ ;  /* 0x0000001817187210 */ /* 0x008fca0007f3e0ff */
[----:B------:R-:W-:Y:S01]  /*1b40*/  IMAD.X R25, RZ, RZ, R25, P1 ;  /* 0x000000ffff197224 */ /* 0x000fe200008e0619 */
[----:B------:R-:W-:-:S04]  /*1b50*/  LEA R26, P1, R24, UR12, 0x2 ;  /* 0x0000000c181a7c11 */ /* 0x000fc8000f8210ff */
[----:B------:R-:W-:Y:S02]  /*1b60*/  LEA.HI.X R27, R24, UR13, R25, 0x2, P1 ;  /* 0x0000000d181b7c11 */ /* 0x000fe400088f1419 */
[----:B------:R-:W3:Y:S04]  /*1b70*/  LDG.E R24, desc[UR8][R4.64+0x8] ;  /* 0x0000080804187981 */ /* 0x000ee8000c1e1900 */
[----:B------:R-:W3:Y:S01]  /*1b80*/  LDG.E R26, desc[UR8][R26.64] ;  /* 0x000000081a1a7981 */ /* 0x000ee2000c1e1900 */
[----:B----4-:R-:W-:Y:S01]  /*1b90*/  FFMA R15, R30, R10, R15 ;  /* 0x0000000a1e0f7223 */ /* 0x010fe2000000000f */
[----:B--2---:R-:W-:-:S05]  /*1ba0*/  IADD3 R10, P1, PT, R23, R8, RZ ;  /* 0x00000008170a7210 */ /* 0x004fca0007f3e0ff */
[----:B------:R-:W-:Y:S02]  /*1bb0*/  IMAD.X R11, RZ, RZ, R9, P1 ;  /* 0x000000ffff0b7224 */ /* 0x000fe400008e0609 */
[----:B------:R-:W2:Y:S04]  /*1bc0*/  LDG.E.64 R8, desc[UR8][R6.64+0x20] ;  /* 0x0000200806087981 */ /* 0x000ea8000c1e1b00 */
[----:B------:R-:W4:Y:S01]  /*1bd0*/  LDG.E R27, desc[UR8][R4.64+0x1c] ;  /* 0x00001c08041b7981 */ /* 0x000f22000c1e1900 */
[----:B---3--:R-:W-:Y:S01]  /*1be0*/  FFMA R15, R24, R26, R15 ;  /* 0x0000001a180f7223 */ /* 0x008fe2000000000f */
[C---:B------:R-:W-:Y:S02]  /*1bf0*/  LEA R24, P1, R10.reuse, UR12, 0x2 ;  /* 0x0000000c0a187c11 */ /* 0x040fe4000f8210ff */
[----:B------:R-:W3:Y:S02]  /*1c00*/  LDG.E R26, desc[UR8][R4.64+0x10] ;  /* 0x00001008041a7981 */ /* 0x000ee4000c1e1900 */
[----:B------:R-:W-:-:S02]  /*1c10*/  LEA.HI.X R25, R10, UR13, R11, 0x2, P1 ;  /* 0x0000000d0a197c11 */ /* 0x000fc400088f140b */
[----:B------:R-:W5:Y:S04]  /*1c20*/  LDG.E R10, desc[UR8][R4.64+0xc] ;  /* 0x00000c08040a7981 */ /* 0x000f68000c1e1900 */
[----:B------:R-:W5:Y:S01]  /*1c30*/  LDG.E R24, desc[UR8][R24.64] ;  /* 0x0000000818187981 */ /* 0x000f62000c1e1900 */
[----:B--2---:R-:W-:-:S05]  /*1c40*/  IADD3 R8, P1, PT, R23, R8, RZ ;  /* 0x0000000817087210 */ /* 0x004fca0007f3e0ff */
[----:B------:R-:W-:Y:S01]  /*1c50*/  IMAD.X R9, RZ, RZ, R9, P1 ;  /* 0x000000ffff097224 */ /* 0x000fe200008e0609 */
[----:B------:R-:W-:-:S04]  /*1c60*/  LEA R30, P1, R8, UR12, 0x2 ;  /* 0x0000000c081e7c11 */ /* 0x000fc8000f8210ff */
[----:B------:R-:W-:Y:S02]  /*1c70*/  LEA.HI.X R31, R8, UR13, R9, 0x2, P1 ;  /* 0x0000000d081f7c11 */ /* 0x000fe400088f1409 */
[----:B------:R-:W2:Y:S04]  /*1c80*/  LDG.E.64 R8, desc[UR8][R6.64+0x30] ;  /* 0x0000300806087981 */ /* 0x000ea8000c1e1b00 */
[----:B------:R-:W3:Y:S01]  /*1c90*/  LDG.E R30, desc[UR8][R30.64] ;  /* 0x000000081e1e7981 */ /* 0x000ee2000c1e1900 */
[----:B-----5:R-:W-:-:S03]  /*1ca0*/  FFMA R15, R10, R24, R15 ;  /* 0x000000180a0f7223 */ /* 0x020fc6000000000f */
[----:B------:R-:W5:Y:S04]  /*1cb0*/  LDG.E.64 R10, desc[UR8][R6.64+0x28] ;  /* 0x00002808060a7981 */ /* 0x000f68000c1e1b00 */
[----:B------:R0:W4:Y:S01]  /*1cc0*/  LDG.E.64 R24, desc[UR8][R6.64+0x38] ;  /* 0x0000380806187981 */ /* 0x000122000c1e1b00 */
[----:B---3--:R-:W-:-:S03]  /*1cd0*/  FFMA R15, R26, R30, R15 ;  /* 0x0000001e1a0f7223 */ /* 0x008fc6000000000f */
[----:B------:R-:W3:Y:S01]  /*1ce0*/  LDG.E R30, desc[UR8][R4.64+0x14] ;  /* 0x00001408041e7981 */ /* 0x000ee2000c1e1900 */
[----:B-----5:R-:W-:-:S05]  /*1cf0*/  IADD3 R26, P1, PT, R23, R10, RZ ;  /* 0x0000000a171a7210 */ /* 0x020fca0007f3e0ff */
[----:B------:R-:W-:Y:S01]  /*1d00*/  IMAD.X R11, RZ, RZ, R11, P1 ;  /* 0x000000ffff0b7224 */ /* 0x000fe200008e060b */
[----:B------:R-:W-:-:S04]  /*1d10*/  LEA R10, P1, R26, UR12, 0x2 ;  /* 0x0000000c1a0a7c11 */ /* 0x000fc8000f8210ff */
[----:B------:R-:W-:Y:S02]  /*1d20*/  LEA.HI.X R11, R26, UR13, R11, 0x2, P1 ;  /* 0x0000000d1a0b7c11 */ /* 0x000fe400088f140b */
[----:B--2---:R-:W-:Y:S01]  /*1d30*/  IADD3 R8, P1, PT, R23, R8, RZ ;  /* 0x0000000817087210 */ /* 0x004fe20007f3e0ff */
[----:B------:R-:W2:Y:S04]  /*1d40*/  LDG.E R26, desc[UR8][R4.64+0x18] ;  /* 0x00001808041a7981 */ /* 0x000ea8000c1e1900 */
[----:B------:R-:W-:Y:S01]  /*1d50*/  IMAD.X R9, RZ, RZ, R9, P1 ;  /* 0x000000ffff097224 */ /* 0x000fe200008e0609 */
[C---:B0-----:R-:W-:Y:S01]  /*1d60*/  LEA R6, P1, R8.reuse, UR12, 0x2 ;  /* 0x0000000c08067c11 */ /* 0x041fe2000f8210ff */
[----:B------:R-:W3:Y:S03]  /*1d70*/  LDG.E R10, desc[UR8][R10.64] ;  /* 0x000000080a0a7981 */ /* 0x000ee6000c1e1900 */
[----:B------:R-:W-:-:S02]  /*1d80*/  LEA.HI.X R7, R8, UR13, R9, 0x2, P1 ;  /* 0x0000000d08077c11 */ /* 0x000fc400088f1409 */
[----:B----4-:R-:W-:-:S03]  /*1d90*/  IADD3 R9, P1, PT, R23, R24, RZ ;  /* 0x0000001817097210 */ /* 0x010fc60007f3e0ff */
[----:B------:R-:W2:Y:S02]  /*1da0*/  LDG.E R6, desc[UR8][R6.64] ;  /* 0x0000000806067981 */ /* 0x000ea4000c1e1900 */
[----:B------:R-:W-:Y:S01]  /*1db0*/  IMAD.X R24, RZ, RZ, R25, P1 ;  /* 0x000000ffff187224 */ /* 0x000fe200008e0619 */
[----:B------:R-:W-:-:S04]  /*1dc0*/  LEA R8, P1, R9, UR12, 0x2 ;  /* 0x0000000c09087c11 */ /* 0x000fc8000f8210ff */
[----:B------:R-:W-:-:S05]  /*1dd0*/  LEA.HI.X R9, R9, UR13, R24, 0x2, P1 ;  /* 0x0000000d09097c11 */ /* 0x000fca00088f1418 */
[----:B------:R-:W4:Y:S01]  /*1de0*/  LDG.E R8, desc[UR8][R8.64] ;  /* 0x0000000808087981 */ /* 0x000f22000c1e1900 */
[----:B------:R-:W-:-:S05]  /*1df0*/  IADD3 R14, P1, PT, R14, 0x8, RZ ;  /* 0x000000080e0e7810 */ /* 0x000fca0007f3e0ff */
[----:B------:R-:W-:Y:S01]  /*1e00*/  IMAD.X R12, RZ, RZ, R12, P1 ;  /* 0x000000ffff0c7224 */ /* 0x000fe200008e060c */
[----:B------:R-:W-:-:S04]  /*1e10*/  ISETP.NE.U32.AND P1, PT, R14, R19, PT ;  /* 0x000000130e00720c */ /* 0x000fc80003f25070 */
[----:B------:R-:W-:Y:S02]  /*1e20*/  ISETP.NE.AND.EX P1, PT, R12, R3, PT, P1 ;  /* 0x000000030c00720c */ /* 0x000fe40003f25310 */
[----:B------:R-:W-:-:S05]  /*1e30*/  IADD3 R17, P2, PT, R17, 0x8, RZ ;  /* 0x0000000811117810 */ /* 0x000fca0007f5e0ff */
[----:B------:R-:W-:Y:S02]  /*1e40*/  IMAD.X R13, RZ, RZ, R13, P2 ;  /* 0x000000ffff0d7224 */ /* 0x000fe400010e060d */
[----:B---3--:R-:W-:-:S04]  /*1e50*/  FFMA R15, R30, R10, R15 ;  /* 0x0000000a1e0f7223 */ /* 0x008fc8000000000f */
[----:B--2---:R-:W-:-:S04]  /*1e60*/  FFMA R26, R26, R6, R15 ;  /* 0x000000061a1a7223 */ /* 0x004fc8000000000f */
[----:B----4-:R-:W-:Y:S01]  /*1e70*/  FFMA R15, R27, R8, R26 ;  /* 0x000000081b0f7223 */ /* 0x010fe2000000001a */
[----:B------:R-:W-:Y:S06]  /*1e80*/  @P1 BRA `(.L_x_78) ;  /* 0xfffffff800c41947 */ /* 0x000fec000383ffff */
.L_x_77:
        /* <DEDUP_REMOVED lines=24> */
[----:B------:R-:W3:Y:S04]  /*2010*/  LDG.E R27, desc[UR8][R8.64+0x4] ;  /* 0x00000408081b7981 */ /* 0x000ee8000c1e1900 */
[----:B------:R-:W3:Y:S04]  /*2020*/  LDG.E R14, desc[UR8][R8.64+0x8] ;  /* 0x00000808080e7981 */ /* 0x000ee8000c1e1900 */
[----:B------:R-:W3:Y:S01]  /*2030*/  LDG.E R26, desc[UR8][R8.64+0xc] ;  /* 0x00000c08081a7981 */ /* 0x000ee2000c1e1900 */
[----:B----4-:R-:W-:-:S05]  /*2040*/  IADD3 R12, P1, PT, R24, R23, RZ ;  /* 0x00000017180c7210 */ /* 0x010fca0007f3e0ff */
[----:B------:R-:W-:Y:S01]  /*2050*/  IMAD.X R25, RZ, RZ, R25, P1 ;  /* 0x000000ffff197224 */ /* 0x000fe200008e0619 */
[----:B--2---:R-:W-:-:S04]  /*2060*/  LEA R24, P1, R12, UR6, 0x2 ;  /* 0x000000060c187c11 */ /* 0x004fc8000f8210ff */
[----:B------:R-:W-:Y:S02]  /*2070*/  LEA.HI.X R25, R12, UR7, R25, 0x2, P1 ;  /* 0x000000070c197c11 */ /* 0x000fe400088f1419 */
[----:B-----5:R-:W-:-:S03]  /*2080*/  IADD3 R12, P1, PT, R10, R23, RZ ;  /* 0x000000170a0c7210 */ /* 0x020fc60007f3e0ff */
[----:B------:R-:W2:Y:S02]  /*2090*/  LDG.E R24, desc[UR8][R24.64] ;  /* 0x0000000818187981 */ /* 0x000ea4000c1e1900 */
[----:B------:R-:W-:Y:S01]  /*20a0*/  IMAD.X R11, RZ, RZ, R11, P1 ;  /* 0x000000ffff0b7224 */ /* 0x000fe200008e060b */
[----:B------:R-:W-:-:S04]  /*20b0*/  LEA R10, P1, R12, UR6, 0x2 ;  /* 0x000000060c0a7c11 */ /* 0x000fc8000f8210ff */
[----:B------:R-:W-:Y:S02]  /*20c0*/  LEA.HI.X R11, R12, UR7, R11, 0x2, P1 ;  /* 0x000000070c0b7c11 */ /* 0x000fe400088f140b */
[-C--:B------:R-:W-:Y:S01]  /*20d0*/  IADD3 R4, P1, PT, R4, R23.reuse, RZ ;  /* 0x0000001704047210 */ /* 0x080fe20007f3e0ff */
[----:B------:R-:W2:Y:S04]  /*20e0*/  LDG.E R12, desc[UR8][R8.64] ;  /* 0x00000008080c7981 */ /* 0x000ea8000c1e1900 */
[----:B------:R-:W-:Y:S01]  /*20f0*/  IMAD.X R5, RZ, RZ, R5, P1 ;  /* 0x000000ffff057224 */ /* 0x000fe200008e0605 */
[----:B------:R-:W-:Y:S01]  /*2100*/  IADD3 R23, P1, PT, R6, R23, RZ ;  /* 0x0000001706177210 */ /* 0x000fe20007f3e0ff */
[----:B------:R-:W3:Y:S04]  /*2110*/  LDG.E R10, desc[UR8][R10.64] ;  /* 0x000000080a0a7981 */ /* 0x000ee8000c1e1900 */
[----:B------:R-:W-:Y:S01]  /*2120*/  IMAD.X R30, RZ, RZ, R7, P1 ;  /* 0x000000ffff1e7224 */ /* 0x000fe200008e0607 */
[----:B------:R-:W-:-:S04]  /*2130*/  LEA R6, P1, R4, UR6, 0x2 ;  /* 0x0000000604067c11 */ /* 0x000fc8000f8210ff */
[----:B------:R-:W-:Y:S02]  /*2140*/  LEA.HI.X R7, R4, UR7, R5, 0x2, P1 ;  /* 0x0000000704077c11 */ /* 0x000fe400088f1405 */
[----:B------:R-:W-:-:S03]  /*2150*/  LEA R4, P1, R23, UR6, 0x2 ;  /* 0x0000000617047c11 */ /* 0x000fc6000f8210ff */
[----:B------:R-:W4:Y:S01]  /*2160*/  LDG.E R6, desc[UR8][R6.64] ;  /* 0x0000000806067981 */ /* 0x000f22000c1e1900 */
[----:B------:R-:W-:-:S05]  /*2170*/  LEA.HI.X R5, R23, UR7, R30, 0x2, P1 ;  /* 0x0000000717057c11 */ /* 0x000fca00088f141e */
[----:B------:R-:W5:Y:S01]  /*2180*/  LDG.E R4, desc[UR8][R4.64] ;  /* 0x0000000804047981 */ /* 0x000f62000c1e1900 */
[----:B------:R-:W-:-:S05]  /*2190*/  IADD3 R17, P1, PT, R17, 0x4, RZ ;  /* 0x0000000411117810 */ /* 0x000fca0007f3e0ff */
[----:B------:R-:W-:Y:S02]  /*21a0*/  IMAD.X R13, RZ, RZ, R13, P1 ;  /* 0x000000ffff0d7224 */ /* 0x000fe400008e060d */
[----:B--2---:R-:W-:-:S04]  /*21b0*/  FFMA R12, R12, R24, R15 ;  /* 0x000000180c0c7223 */ /* 0x004fc8000000000f */
[----:B---3--:R-:W-:-:S04]  /*21c0*/  FFMA R27, R27, R10, R12 ;  /* 0x0000000a1b1b7223 */ /* 0x008fc8000000000c */
[----:B----4-:R-:W-:-:S04]  /*21d0*/  FFMA R27, R14, R6, R27 ;  /* 0x000000060e1b7223 */ /* 0x010fc8000000001b */
[----:B-----5:R-:W-:-:S07]  /*21e0*/  FFMA R15, R26, R4, R27 ;  /* 0x000000041a0f7223 */ /* 0x020fce000000001b */
.L_x_79:
        /* <DEDUP_REMOVED lines=28> */
[----:B------:R-:W2:Y:S03]  /*23b0*/  LDG.E R10, desc[UR8][R4.64] ;  /* 0x00000008040a7981 */ /* 0x000ea6000c1e1900 */
[----:B------:R-:W-:Y:S01]  /*23c0*/  LEA.HI.X R9, R9, UR7, R12, 0x2, P1 ;  /* 0x0000000709097c11 */ /* 0x000fe200088f140c */
[----:B------:R-:W2:Y:S04]  /*23d0*/  LDG.E R6, desc[UR8][R6.64] ;  /* 0x0000000806067981 */ /* 0x000ea8000c1e1900 */
[----:B------:R-:W3:Y:S04]  /*23e0*/  LDG.E R11, desc[UR8][R4.64+0x4] ;  /* 0x00000408040b7981 */ /* 0x000ee8000c1e1900 */
[----:B------:R-:W3:Y:S01]  /*23f0*/  LDG.E R8, desc[UR8][R8.64] ;  /* 0x0000000808087981 */ /* 0x000ee2000c1e1900 */
[----:B------:R-:W-:-:S05]  /*2400*/  IADD3 R17, P1, PT, R17, 0x2, RZ ;  /* 0x0000000211117810 */ /* 0x000fca0007f3e0ff */
[----:B------:R-:W-:Y:S02]  /*2410*/  IMAD.X R13, RZ, RZ, R13, P1 ;  /* 0x000000ffff0d7224 */ /* 0x000fe400008e060d */
[----:B--2---:R-:W-:-:S04]  /*2420*/  FFMA R10, R10, R6, R15 ;  /* 0x000000060a0a7223 */ /* 0x004fc8000000000f */
[----:B---3--:R-:W-:-:S07]  /*2430*/  FFMA R15, R11, R8, R10 ;  /* 0x000000080b0f7223 */ /* 0x008fce000000000a */
.L_x_80:
        /* <DEDUP_REMOVED lines=13> */
[----:B------:R-:W4:Y:S01]  /*2510*/  LDG.E R4, desc[UR8][R4.64] ;  /* 0x0000000804047981 */ /* 0x000f22000c1e1900 */
[----:B---3--:R-:W-:-:S05]  /*2520*/  IADD3 R10, P2, PT, R11, R6, RZ ;  /* 0x000000060b0a7210 */ /* 0x008fca0007f5e0ff */
[----:B------:R-:W-:Y:S01]  /*2530*/  IMAD.X R7, RZ, RZ, R7, P2 ;  /* 0x000000ffff077224 */ /* 0x000fe200010e0607 */
[----:B--2---:R-:W-:-:S04]  /*2540*/  LEA R6, P2, R10, UR6, 0x2 ;  /* 0x000000060a067c11 */ /* 0x004fc8000f8410ff */
[----:B------:R-:W-:-:S05]  /*2550*/  LEA.HI.X R7, R10, UR7, R7, 0x2, P2 ;  /* 0x000000070a077c11 */ /* 0x000fca00090f1407 */
[----:B------:R-:W4:Y:S02]  /*2560*/  LDG.E R6, desc[UR8][R6.64] ;  /* 0x0000000806067981 */ /* 0x000f24000c1e1900 */
[----:B----4-:R-:W-:-:S07]  /*2570*/  FFMA R15, R4, R6, R15 ;  /* 0x00000006040f7223 */ /* 0x010fce000000000f */
.L_x_76:
[----:B------:R-:W0:Y:S01]  /*2580*/  LDCU UR5, c[0x0][0x3b0] ;  /* 0x00007600ff0577ac */ /* 0x000e220008000800 */
[----:B------:R-:W1:Y:S01]  /*2590*/  LDC.64 R4, c[0x0][0x3a0] ;  /* 0x0000e800ff047b82 */ /* 0x000e620000000a00 */
[----:B------:R-:W2:Y:S01]  /*25a0*/  LDCU UR4, c[0x0][0x360] ;  /* 0x00006c00ff0477ac */ /* 0x000ea20008000800 */
[C---:B0-----:R-:W-:Y:S01]  /*25b0*/  IMAD R7, R21.reuse, UR5, R20 ;  /* 0x0000000515077c24 */ /* 0x041fe2000f8e0214 */
[----:B------:R-:W0:Y:S01]  /*25c0*/  LDCU UR5, c[0x0][0x3a8] ;  /* 0x00007500ff0577ac */ /* 0x000e220008000800 */
[----:B--2---:R-:W-:Y:S02]  /*25d0*/  VIADD R21, R21, UR4 ;  /* 0x0000000415157c36 */ /* 0x004fe40008000000 */
[----:B-1----:R-:W-:-:S05]  /*25e0*/  IMAD.WIDE.U32 R4, R7, 0x4, R4 ;  /* 0x0000000407047825 */ /* 0x002fca00078e0004 */
[----:B------:R1:W-:Y:S01]  /*25f0*/  STG.E desc[UR8][R4.64], R15 ;  /* 0x0000000f04007986 */ /* 0x0003e2000c101908 */
[----:B0-----:R-:W-:-:S13]  /*2600*/  ISETP.GE.U32.AND P1, PT, R21, UR5, PT ;  /* 0x0000000515007c0c */ /* 0x001fda000bf26070 */
[----:B-1----:R-:W-:Y:S05]  /*2610*/  @!P1 BRA `(.L_x_81) ;  /* 0xffffffe400b89947 */ /* 0x002fea000383ffff */
[----:B------:R-:W-:Y:S05]  /*2620*/  EXIT ;  /* 0x000000000000794d */ /* 0x000fea0003800000 */
        .weak           $__internal_3_$__cuda_sm20_div_u64
        .type           $__internal_3_$__cuda_sm20_div_u64,@function
        .size           $__internal_3_$__cuda_sm20_div_u64,(.L_x_86 - $__internal_3_$__cuda_sm20_div_u64)
$__internal_3_$__cuda_sm20_div_u64:
        /* <DEDUP_REMOVED lines=65> */
[----:B------:R-:W-:Y:S06]  /*2a40*/  RET.REL.NODEC R12 `(dsmm_csc_f32) ;  /* 0xffffffd40c6c7950 */ /* 0x000fec0003c3ffff */
.L_x_82:
        /* <DEDUP_REMOVED lines=11> */
.L_x_86:


//--------------------- .nv.shared.dsmm_csc_bf16  --------------------------
	.section	.nv.shared.dsmm_csc_bf16,"aw",@nobits
	.sectionflags	@""
	.align	8
.nv.shared.dsmm_csc_bf16:
	.zero		11264


//--------------------- .nv.shared.reserved.0     --------------------------
	.section	.nv.shared.reserved.0,"aw",@nobits
	.weak		__nv_reservedSMEM_offset_0_alias
	.size		__nv_reservedSMEM_offset_0_alias, 0, 64
	.other		__nv_reservedSMEM_offset_0_alias,@"STO_CUDA_RESERVED_SHARED STV_DEFAULT"
__nv_reservedSMEM_offset_0_alias:
	.zero		0
	.zero		64


//--------------------- .nv.shared.dsmm_csc_f16   --------------------------
	.section	.nv.shared.dsmm_csc_f16,"aw",@nobits
	.sectionflags	@""
	.align	8
.nv.shared.dsmm_csc_f16:
	.zero		11264


//--------------------- .nv.shared.dsmm_csc_f64   --------------------------
	.section	.nv.shared.dsmm_csc_f64,"aw",@nobits
	.sectionflags	@""
	.align	8
.nv.shared.dsmm_csc_f64:
	.zero		17408


//--------------------- .nv.shared.dsmm_csc_f32   --------------------------
	.section	.nv.shared.dsmm_csc_f32,"aw",@nobits
	.sectionflags	@""
	.align	8
.nv.shared.dsmm_csc_f32:
	.zero		13312


//--------------------- .nv.constant0.dsmm_csc_bf16 --------------------------
	.section	.nv.constant0.dsmm_csc_bf16,"a",@progbits
	.sectionflags	@""
	.align	4
.nv.constant0.dsmm_csc_bf16:
	.zero		948


//--------------------- .nv.constant0.dsmm_csc_f16 --------------------------
	.section	.nv.constant0.dsmm_csc_f16,"a",@progbits
	.sectionflags	@""
	.align	4
.nv.constant0.dsmm_csc_f16:
	.zero		948


//--------------------- .nv.constant0.dsmm_csc_f64 --------------------------
	.section	.nv.constant0.dsmm_csc_f64,"a",@progbits
	.sectionflags	@""
	.align	4
.nv.constant0.dsmm_csc_f64:
	.zero		948


//--------------------- .nv.constant0.dsmm_csc_f32 --------------------------
	.section	.nv.constant0.dsmm_csc_f32,"a",@progbits
	.sectionflags	@""
	.align	4
.nv.constant0.dsmm_csc_f32:
	.zero		948


//--------------------- SYMBOLS --------------------------

	.type		.nv.reservedSmem.offset0,@object
	.size		.nv.reservedSmem.offset0,0x4
	.type		.nv.reservedSmem.cap,@object
	.size		.nv.reservedSmem.cap,0x4
